//
// Generated by NVIDIA NVVM Compiler
//
// Compiler Build ID: CL-36424714
// Cuda compilation tools, release 13.0, V13.0.88
// Based on NVVM 20.0.0
//

.version 9.0
.target sm_100
.address_size 64

	// .globl	_Z9roll_cudaPiyi
.global .align 4 .b8 precalc_xorwow_matrix[102400];
.global .align 4 .b8 precalc_xorwow_offset_matrix[102400];
.global .align 4 .b8 mrg32k3aM1[2304];
.global .align 4 .b8 mrg32k3aM2[2304];
.global .align 4 .b8 mrg32k3aM1SubSeq[2016];
.global .align 4 .b8 mrg32k3aM2SubSeq[2016];
.global .align 4 .b8 mrg32k3aM1Seq[2304];
.global .align 4 .b8 mrg32k3aM2Seq[2304];
.const .align 8 .b8 __cr_lgamma_table[72];

.visible .entry _Z9roll_cudaPiyi(
	.param .u64 .ptr .align 1 _Z9roll_cudaPiyi_param_0,
	.param .u64 _Z9roll_cudaPiyi_param_1,
	.param .u32 _Z9roll_cudaPiyi_param_2
)
{
	.local .align 8 .b8 	__local_depot0[48];
	.reg .b64 	%SP;
	.reg .b64 	%SPL;
	.reg .pred 	%p<66>;
	.reg .b32 	%r<1405>;
	.reg .b64 	%rd<32>;

	mov.u64 	%SPL, __local_depot0;
	ld.param.u64 	%rd13, [_Z9roll_cudaPiyi_param_0];
	ld.param.u64 	%rd14, [_Z9roll_cudaPiyi_param_1];
	ld.param.u32 	%r572, [_Z9roll_cudaPiyi_param_2];
	add.u64 	%rd1, %SPL, 0;
	mov.u32 	%r1, %ctaid.x;
	mov.u32 	%r573, %ntid.x;
	mov.u32 	%r2, %tid.x;
	mad.lo.s32 	%r574, %r1, %r573, %r2;
	cvt.s64.s32 	%rd2, %r574;
	cvt.u32.u64 	%r575, %rd14;
	xor.b32  	%r576, %r575, -1429050551;
	mul.lo.s32 	%r3, %r576, 1099087573;
	{ .reg .b32 tmp; mov.b64 {tmp, %r577}, %rd14; }
	xor.b32  	%r4, %r577, -136515619;
	mul.lo.s32 	%r578, %r4, -1703105765;
	add.s32 	%r579, %r3, %r578;
	add.s32 	%r580, %r579, 6615241;
	add.s32 	%r1127, %r3, 123456789;
	st.local.v2.u32 	[%rd1], {%r580, %r1127};
	xor.b32  	%r1126, %r3, 362436069;
	add.s32 	%r1125, %r578, 521288629;
	st.local.v2.u32 	[%rd1+8], {%r1126, %r1125};
	xor.b32  	%r1124, %r578, 88675123;
	add.s32 	%r1123, %r3, 5783321;
	st.local.v2.u32 	[%rd1+16], {%r1124, %r1123};
	setp.eq.s32 	%p1, %r574, 0;
	@%p1 bra 	$L__BB0_115;
	mov.b32 	%r1110, 0;
	mov.u64 	%rd30, %rd2;
$L__BB0_2:
	mov.u64 	%rd3, %rd30;
	and.b64  	%rd4, %rd3, 3;
	setp.eq.s64 	%p2, %rd4, 0;
	@%p2 bra 	$L__BB0_114;
	mul.wide.u32 	%rd16, %r1110, 3200;
	mov.u64 	%rd17, precalc_xorwow_matrix;
	add.s64 	%rd5, %rd17, %rd16;
	mov.b32 	%r1123, 0;
	mov.u32 	%r1124, %r1123;
	mov.u32 	%r1125, %r1123;
	mov.u32 	%r1126, %r1123;
	mov.u32 	%r1127, %r1123;
	mov.u32 	%r1116, %r1123;
$L__BB0_4:
	mul.wide.u32 	%rd18, %r1116, 4;
	add.s64 	%rd19, %rd1, %rd18;
	ld.local.u32 	%r22, [%rd19+4];
	shl.b32 	%r23, %r1116, 5;
	mov.b32 	%r1122, 0;
$L__BB0_5:
	.pragma "nounroll";
	shr.u32 	%r584, %r22, %r1122;
	and.b32  	%r585, %r584, 1;
	setp.eq.b32 	%p3, %r585, 1;
	not.pred 	%p4, %p3;
	add.s32 	%r586, %r23, %r1122;
	mul.lo.s32 	%r587, %r586, 5;
	mul.wide.u32 	%rd20, %r587, 4;
	add.s64 	%rd6, %rd5, %rd20;
	@%p4 bra 	$L__BB0_7;
	ld.global.u32 	%r588, [%rd6];
	xor.b32  	%r1127, %r1127, %r588;
	ld.global.u32 	%r589, [%rd6+4];
	xor.b32  	%r1126, %r1126, %r589;
	ld.global.u32 	%r590, [%rd6+8];
	xor.b32  	%r1125, %r1125, %r590;
	ld.global.u32 	%r591, [%rd6+12];
	xor.b32  	%r1124, %r1124, %r591;
	ld.global.u32 	%r592, [%rd6+16];
	xor.b32  	%r1123, %r1123, %r592;
$L__BB0_7:
	and.b32  	%r594, %r584, 2;
	setp.eq.s32 	%p5, %r594, 0;
	@%p5 bra 	$L__BB0_9;
	ld.global.u32 	%r595, [%rd6+20];
	xor.b32  	%r1127, %r1127, %r595;
	ld.global.u32 	%r596, [%rd6+24];
	xor.b32  	%r1126, %r1126, %r596;
	ld.global.u32 	%r597, [%rd6+28];
	xor.b32  	%r1125, %r1125, %r597;
	ld.global.u32 	%r598, [%rd6+32];
	xor.b32  	%r1124, %r1124, %r598;
	ld.global.u32 	%r599, [%rd6+36];
	xor.b32  	%r1123, %r1123, %r599;
$L__BB0_9:
	and.b32  	%r601, %r584, 4;
	setp.eq.s32 	%p6, %r601, 0;
	@%p6 bra 	$L__BB0_11;
	ld.global.u32 	%r602, [%rd6+40];
	xor.b32  	%r1127, %r1127, %r602;
	ld.global.u32 	%r603, [%rd6+44];
	xor.b32  	%r1126, %r1126, %r603;
	ld.global.u32 	%r604, [%rd6+48];
	xor.b32  	%r1125, %r1125, %r604;
	ld.global.u32 	%r605, [%rd6+52];
	xor.b32  	%r1124, %r1124, %r605;
	ld.global.u32 	%r606, [%rd6+56];
	xor.b32  	%r1123, %r1123, %r606;
$L__BB0_11:
	and.b32  	%r608, %r584, 8;
	setp.eq.s32 	%p7, %r608, 0;
	@%p7 bra 	$L__BB0_13;
	ld.global.u32 	%r609, [%rd6+60];
	xor.b32  	%r1127, %r1127, %r609;
	ld.global.u32 	%r610, [%rd6+64];
	xor.b32  	%r1126, %r1126, %r610;
	ld.global.u32 	%r611, [%rd6+68];
	xor.b32  	%r1125, %r1125, %r611;
	ld.global.u32 	%r612, [%rd6+72];
	xor.b32  	%r1124, %r1124, %r612;
	ld.global.u32 	%r613, [%rd6+76];
	xor.b32  	%r1123, %r1123, %r613;
$L__BB0_13:
	and.b32  	%r615, %r584, 16;
	setp.eq.s32 	%p8, %r615, 0;
	@%p8 bra 	$L__BB0_15;
	ld.global.u32 	%r616, [%rd6+80];
	xor.b32  	%r1127, %r1127, %r616;
	ld.global.u32 	%r617, [%rd6+84];
	xor.b32  	%r1126, %r1126, %r617;
	ld.global.u32 	%r618, [%rd6+88];
	xor.b32  	%r1125, %r1125, %r618;
	ld.global.u32 	%r619, [%rd6+92];
	xor.b32  	%r1124, %r1124, %r619;
	ld.global.u32 	%r620, [%rd6+96];
	xor.b32  	%r1123, %r1123, %r620;
$L__BB0_15:
	and.b32  	%r622, %r584, 32;
	setp.eq.s32 	%p9, %r622, 0;
	@%p9 bra 	$L__BB0_17;
	ld.global.u32 	%r623, [%rd6+100];
	xor.b32  	%r1127, %r1127, %r623;
	ld.global.u32 	%r624, [%rd6+104];
	xor.b32  	%r1126, %r1126, %r624;
	ld.global.u32 	%r625, [%rd6+108];
	xor.b32  	%r1125, %r1125, %r625;
	ld.global.u32 	%r626, [%rd6+112];
	xor.b32  	%r1124, %r1124, %r626;
	ld.global.u32 	%r627, [%rd6+116];
	xor.b32  	%r1123, %r1123, %r627;
$L__BB0_17:
	and.b32  	%r629, %r584, 64;
	setp.eq.s32 	%p10, %r629, 0;
	@%p10 bra 	$L__BB0_19;
	ld.global.u32 	%r630, [%rd6+120];
	xor.b32  	%r1127, %r1127, %r630;
	ld.global.u32 	%r631, [%rd6+124];
	xor.b32  	%r1126, %r1126, %r631;
	ld.global.u32 	%r632, [%rd6+128];
	xor.b32  	%r1125, %r1125, %r632;
	ld.global.u32 	%r633, [%rd6+132];
	xor.b32  	%r1124, %r1124, %r633;
	ld.global.u32 	%r634, [%rd6+136];
	xor.b32  	%r1123, %r1123, %r634;
$L__BB0_19:
	and.b32  	%r636, %r584, 128;
	setp.eq.s32 	%p11, %r636, 0;
	@%p11 bra 	$L__BB0_21;
	ld.global.u32 	%r637, [%rd6+140];
	xor.b32  	%r1127, %r1127, %r637;
	ld.global.u32 	%r638, [%rd6+144];
	xor.b32  	%r1126, %r1126, %r638;
	ld.global.u32 	%r639, [%rd6+148];
	xor.b32  	%r1125, %r1125, %r639;
	ld.global.u32 	%r640, [%rd6+152];
	xor.b32  	%r1124, %r1124, %r640;
	ld.global.u32 	%r641, [%rd6+156];
	xor.b32  	%r1123, %r1123, %r641;
$L__BB0_21:
	and.b32  	%r643, %r584, 256;
	setp.eq.s32 	%p12, %r643, 0;
	@%p12 bra 	$L__BB0_23;
	ld.global.u32 	%r644, [%rd6+160];
	xor.b32  	%r1127, %r1127, %r644;
	ld.global.u32 	%r645, [%rd6+164];
	xor.b32  	%r1126, %r1126, %r645;
	ld.global.u32 	%r646, [%rd6+168];
	xor.b32  	%r1125, %r1125, %r646;
	ld.global.u32 	%r647, [%rd6+172];
	xor.b32  	%r1124, %r1124, %r647;
	ld.global.u32 	%r648, [%rd6+176];
	xor.b32  	%r1123, %r1123, %r648;
$L__BB0_23:
	and.b32  	%r650, %r584, 512;
	setp.eq.s32 	%p13, %r650, 0;
	@%p13 bra 	$L__BB0_25;
	ld.global.u32 	%r651, [%rd6+180];
	xor.b32  	%r1127, %r1127, %r651;
	ld.global.u32 	%r652, [%rd6+184];
	xor.b32  	%r1126, %r1126, %r652;
	ld.global.u32 	%r653, [%rd6+188];
	xor.b32  	%r1125, %r1125, %r653;
	ld.global.u32 	%r654, [%rd6+192];
	xor.b32  	%r1124, %r1124, %r654;
	ld.global.u32 	%r655, [%rd6+196];
	xor.b32  	%r1123, %r1123, %r655;
$L__BB0_25:
	and.b32  	%r657, %r584, 1024;
	setp.eq.s32 	%p14, %r657, 0;
	@%p14 bra 	$L__BB0_27;
	ld.global.u32 	%r658, [%rd6+200];
	xor.b32  	%r1127, %r1127, %r658;
	ld.global.u32 	%r659, [%rd6+204];
	xor.b32  	%r1126, %r1126, %r659;
	ld.global.u32 	%r660, [%rd6+208];
	xor.b32  	%r1125, %r1125, %r660;
	ld.global.u32 	%r661, [%rd6+212];
	xor.b32  	%r1124, %r1124, %r661;
	ld.global.u32 	%r662, [%rd6+216];
	xor.b32  	%r1123, %r1123, %r662;
$L__BB0_27:
	and.b32  	%r664, %r584, 2048;
	setp.eq.s32 	%p15, %r664, 0;
	@%p15 bra 	$L__BB0_29;
	ld.global.u32 	%r665, [%rd6+220];
	xor.b32  	%r1127, %r1127, %r665;
	ld.global.u32 	%r666, [%rd6+224];
	xor.b32  	%r1126, %r1126, %r666;
	ld.global.u32 	%r667, [%rd6+228];
	xor.b32  	%r1125, %r1125, %r667;
	ld.global.u32 	%r668, [%rd6+232];
	xor.b32  	%r1124, %r1124, %r668;
	ld.global.u32 	%r669, [%rd6+236];
	xor.b32  	%r1123, %r1123, %r669;
$L__BB0_29:
	and.b32  	%r671, %r584, 4096;
	setp.eq.s32 	%p16, %r671, 0;
	@%p16 bra 	$L__BB0_31;
	ld.global.u32 	%r672, [%rd6+240];
	xor.b32  	%r1127, %r1127, %r672;
	ld.global.u32 	%r673, [%rd6+244];
	xor.b32  	%r1126, %r1126, %r673;
	ld.global.u32 	%r674, [%rd6+248];
	xor.b32  	%r1125, %r1125, %r674;
	ld.global.u32 	%r675, [%rd6+252];
	xor.b32  	%r1124, %r1124, %r675;
	ld.global.u32 	%r676, [%rd6+256];
	xor.b32  	%r1123, %r1123, %r676;
$L__BB0_31:
	and.b32  	%r678, %r584, 8192;
	setp.eq.s32 	%p17, %r678, 0;
	@%p17 bra 	$L__BB0_33;
	ld.global.u32 	%r679, [%rd6+260];
	xor.b32  	%r1127, %r1127, %r679;
	ld.global.u32 	%r680, [%rd6+264];
	xor.b32  	%r1126, %r1126, %r680;
	ld.global.u32 	%r681, [%rd6+268];
	xor.b32  	%r1125, %r1125, %r681;
	ld.global.u32 	%r682, [%rd6+272];
	xor.b32  	%r1124, %r1124, %r682;
	ld.global.u32 	%r683, [%rd6+276];
	xor.b32  	%r1123, %r1123, %r683;
$L__BB0_33:
	and.b32  	%r685, %r584, 16384;
	setp.eq.s32 	%p18, %r685, 0;
	@%p18 bra 	$L__BB0_35;
	ld.global.u32 	%r686, [%rd6+280];
	xor.b32  	%r1127, %r1127, %r686;
	ld.global.u32 	%r687, [%rd6+284];
	xor.b32  	%r1126, %r1126, %r687;
	ld.global.u32 	%r688, [%rd6+288];
	xor.b32  	%r1125, %r1125, %r688;
	ld.global.u32 	%r689, [%rd6+292];
	xor.b32  	%r1124, %r1124, %r689;
	ld.global.u32 	%r690, [%rd6+296];
	xor.b32  	%r1123, %r1123, %r690;
$L__BB0_35:
	and.b32  	%r692, %r584, 32768;
	setp.eq.s32 	%p19, %r692, 0;
	@%p19 bra 	$L__BB0_37;
	ld.global.u32 	%r693, [%rd6+300];
	xor.b32  	%r1127, %r1127, %r693;
	ld.global.u32 	%r694, [%rd6+304];
	xor.b32  	%r1126, %r1126, %r694;
	ld.global.u32 	%r695, [%rd6+308];
	xor.b32  	%r1125, %r1125, %r695;
	ld.global.u32 	%r696, [%rd6+312];
	xor.b32  	%r1124, %r1124, %r696;
	ld.global.u32 	%r697, [%rd6+316];
	xor.b32  	%r1123, %r1123, %r697;
$L__BB0_37:
	add.s32 	%r1122, %r1122, 16;
	setp.ne.s32 	%p20, %r1122, 32;
	@%p20 bra 	$L__BB0_5;
	mad.lo.s32 	%r698, %r1116, -31, %r23;
	add.s32 	%r1116, %r698, 1;
	setp.ne.s32 	%p21, %r1116, 5;
	@%p21 bra 	$L__BB0_4;
	st.local.u32 	[%rd1+4], %r1127;
	st.local.v2.u32 	[%rd1+8], {%r1126, %r1125};
	st.local.v2.u32 	[%rd1+16], {%r1124, %r1123};
	setp.eq.s64 	%p22, %rd4, 1;
	@%p22 bra 	$L__BB0_114;
	mov.b32 	%r1123, 0;
	mov.u32 	%r1124, %r1123;
	mov.u32 	%r1125, %r1123;
	mov.u32 	%r1126, %r1123;
	mov.u32 	%r1127, %r1123;
	mov.u32 	%r1208, %r1123;
$L__BB0_41:
	mul.wide.u32 	%rd21, %r1208, 4;
	add.s64 	%rd22, %rd1, %rd21;
	ld.local.u32 	%r198, [%rd22+4];
	shl.b32 	%r199, %r1208, 5;
	mov.b32 	%r1214, 0;
$L__BB0_42:
	.pragma "nounroll";
	shr.u32 	%r701, %r198, %r1214;
	and.b32  	%r702, %r701, 1;
	setp.eq.b32 	%p23, %r702, 1;
	not.pred 	%p24, %p23;
	add.s32 	%r703, %r199, %r1214;
	mul.lo.s32 	%r704, %r703, 5;
	mul.wide.u32 	%rd23, %r704, 4;
	add.s64 	%rd7, %rd5, %rd23;
	@%p24 bra 	$L__BB0_44;
	ld.global.u32 	%r705, [%rd7];
	xor.b32  	%r1127, %r1127, %r705;
	ld.global.u32 	%r706, [%rd7+4];
	xor.b32  	%r1126, %r1126, %r706;
	ld.global.u32 	%r707, [%rd7+8];
	xor.b32  	%r1125, %r1125, %r707;
	ld.global.u32 	%r708, [%rd7+12];
	xor.b32  	%r1124, %r1124, %r708;
	ld.global.u32 	%r709, [%rd7+16];
	xor.b32  	%r1123, %r1123, %r709;
$L__BB0_44:
	and.b32  	%r711, %r701, 2;
	setp.eq.s32 	%p25, %r711, 0;
	@%p25 bra 	$L__BB0_46;
	ld.global.u32 	%r712, [%rd7+20];
	xor.b32  	%r1127, %r1127, %r712;
	ld.global.u32 	%r713, [%rd7+24];
	xor.b32  	%r1126, %r1126, %r713;
	ld.global.u32 	%r714, [%rd7+28];
	xor.b32  	%r1125, %r1125, %r714;
	ld.global.u32 	%r715, [%rd7+32];
	xor.b32  	%r1124, %r1124, %r715;
	ld.global.u32 	%r716, [%rd7+36];
	xor.b32  	%r1123, %r1123, %r716;
$L__BB0_46:
	and.b32  	%r718, %r701, 4;
	setp.eq.s32 	%p26, %r718, 0;
	@%p26 bra 	$L__BB0_48;
	ld.global.u32 	%r719, [%rd7+40];
	xor.b32  	%r1127, %r1127, %r719;
	ld.global.u32 	%r720, [%rd7+44];
	xor.b32  	%r1126, %r1126, %r720;
	ld.global.u32 	%r721, [%rd7+48];
	xor.b32  	%r1125, %r1125, %r721;
	ld.global.u32 	%r722, [%rd7+52];
	xor.b32  	%r1124, %r1124, %r722;
	ld.global.u32 	%r723, [%rd7+56];
	xor.b32  	%r1123, %r1123, %r723;
$L__BB0_48:
	and.b32  	%r725, %r701, 8;
	setp.eq.s32 	%p27, %r725, 0;
	@%p27 bra 	$L__BB0_50;
	ld.global.u32 	%r726, [%rd7+60];
	xor.b32  	%r1127, %r1127, %r726;
	ld.global.u32 	%r727, [%rd7+64];
	xor.b32  	%r1126, %r1126, %r727;
	ld.global.u32 	%r728, [%rd7+68];
	xor.b32  	%r1125, %r1125, %r728;
	ld.global.u32 	%r729, [%rd7+72];
	xor.b32  	%r1124, %r1124, %r729;
	ld.global.u32 	%r730, [%rd7+76];
	xor.b32  	%r1123, %r1123, %r730;
$L__BB0_50:
	and.b32  	%r732, %r701, 16;
	setp.eq.s32 	%p28, %r732, 0;
	@%p28 bra 	$L__BB0_52;
	ld.global.u32 	%r733, [%rd7+80];
	xor.b32  	%r1127, %r1127, %r733;
	ld.global.u32 	%r734, [%rd7+84];
	xor.b32  	%r1126, %r1126, %r734;
	ld.global.u32 	%r735, [%rd7+88];
	xor.b32  	%r1125, %r1125, %r735;
	ld.global.u32 	%r736, [%rd7+92];
	xor.b32  	%r1124, %r1124, %r736;
	ld.global.u32 	%r737, [%rd7+96];
	xor.b32  	%r1123, %r1123, %r737;
$L__BB0_52:
	and.b32  	%r739, %r701, 32;
	setp.eq.s32 	%p29, %r739, 0;
	@%p29 bra 	$L__BB0_54;
	ld.global.u32 	%r740, [%rd7+100];
	xor.b32  	%r1127, %r1127, %r740;
	ld.global.u32 	%r741, [%rd7+104];
	xor.b32  	%r1126, %r1126, %r741;
	ld.global.u32 	%r742, [%rd7+108];
	xor.b32  	%r1125, %r1125, %r742;
	ld.global.u32 	%r743, [%rd7+112];
	xor.b32  	%r1124, %r1124, %r743;
	ld.global.u32 	%r744, [%rd7+116];
	xor.b32  	%r1123, %r1123, %r744;
$L__BB0_54:
	and.b32  	%r746, %r701, 64;
	setp.eq.s32 	%p30, %r746, 0;
	@%p30 bra 	$L__BB0_56;
	ld.global.u32 	%r747, [%rd7+120];
	xor.b32  	%r1127, %r1127, %r747;
	ld.global.u32 	%r748, [%rd7+124];
	xor.b32  	%r1126, %r1126, %r748;
	ld.global.u32 	%r749, [%rd7+128];
	xor.b32  	%r1125, %r1125, %r749;
	ld.global.u32 	%r750, [%rd7+132];
	xor.b32  	%r1124, %r1124, %r750;
	ld.global.u32 	%r751, [%rd7+136];
	xor.b32  	%r1123, %r1123, %r751;
$L__BB0_56:
	and.b32  	%r753, %r701, 128;
	setp.eq.s32 	%p31, %r753, 0;
	@%p31 bra 	$L__BB0_58;
	ld.global.u32 	%r754, [%rd7+140];
	xor.b32  	%r1127, %r1127, %r754;
	ld.global.u32 	%r755, [%rd7+144];
	xor.b32  	%r1126, %r1126, %r755;
	ld.global.u32 	%r756, [%rd7+148];
	xor.b32  	%r1125, %r1125, %r756;
	ld.global.u32 	%r757, [%rd7+152];
	xor.b32  	%r1124, %r1124, %r757;
	ld.global.u32 	%r758, [%rd7+156];
	xor.b32  	%r1123, %r1123, %r758;
$L__BB0_58:
	and.b32  	%r760, %r701, 256;
	setp.eq.s32 	%p32, %r760, 0;
	@%p32 bra 	$L__BB0_60;
	ld.global.u32 	%r761, [%rd7+160];
	xor.b32  	%r1127, %r1127, %r761;
	ld.global.u32 	%r762, [%rd7+164];
	xor.b32  	%r1126, %r1126, %r762;
	ld.global.u32 	%r763, [%rd7+168];
	xor.b32  	%r1125, %r1125, %r763;
	ld.global.u32 	%r764, [%rd7+172];
	xor.b32  	%r1124, %r1124, %r764;
	ld.global.u32 	%r765, [%rd7+176];
	xor.b32  	%r1123, %r1123, %r765;
$L__BB0_60:
	and.b32  	%r767, %r701, 512;
	setp.eq.s32 	%p33, %r767, 0;
	@%p33 bra 	$L__BB0_62;
	ld.global.u32 	%r768, [%rd7+180];
	xor.b32  	%r1127, %r1127, %r768;
	ld.global.u32 	%r769, [%rd7+184];
	xor.b32  	%r1126, %r1126, %r769;
	ld.global.u32 	%r770, [%rd7+188];
	xor.b32  	%r1125, %r1125, %r770;
	ld.global.u32 	%r771, [%rd7+192];
	xor.b32  	%r1124, %r1124, %r771;
	ld.global.u32 	%r772, [%rd7+196];
	xor.b32  	%r1123, %r1123, %r772;
$L__BB0_62:
	and.b32  	%r774, %r701, 1024;
	setp.eq.s32 	%p34, %r774, 0;
	@%p34 bra 	$L__BB0_64;
	ld.global.u32 	%r775, [%rd7+200];
	xor.b32  	%r1127, %r1127, %r775;
	ld.global.u32 	%r776, [%rd7+204];
	xor.b32  	%r1126, %r1126, %r776;
	ld.global.u32 	%r777, [%rd7+208];
	xor.b32  	%r1125, %r1125, %r777;
	ld.global.u32 	%r778, [%rd7+212];
	xor.b32  	%r1124, %r1124, %r778;
	ld.global.u32 	%r779, [%rd7+216];
	xor.b32  	%r1123, %r1123, %r779;
$L__BB0_64:
	and.b32  	%r781, %r701, 2048;
	setp.eq.s32 	%p35, %r781, 0;
	@%p35 bra 	$L__BB0_66;
	ld.global.u32 	%r782, [%rd7+220];
	xor.b32  	%r1127, %r1127, %r782;
	ld.global.u32 	%r783, [%rd7+224];
	xor.b32  	%r1126, %r1126, %r783;
	ld.global.u32 	%r784, [%rd7+228];
	xor.b32  	%r1125, %r1125, %r784;
	ld.global.u32 	%r785, [%rd7+232];
	xor.b32  	%r1124, %r1124, %r785;
	ld.global.u32 	%r786, [%rd7+236];
	xor.b32  	%r1123, %r1123, %r786;
$L__BB0_66:
	and.b32  	%r788, %r701, 4096;
	setp.eq.s32 	%p36, %r788, 0;
	@%p36 bra 	$L__BB0_68;
	ld.global.u32 	%r789, [%rd7+240];
	xor.b32  	%r1127, %r1127, %r789;
	ld.global.u32 	%r790, [%rd7+244];
	xor.b32  	%r1126, %r1126, %r790;
	ld.global.u32 	%r791, [%rd7+248];
	xor.b32  	%r1125, %r1125, %r791;
	ld.global.u32 	%r792, [%rd7+252];
	xor.b32  	%r1124, %r1124, %r792;
	ld.global.u32 	%r793, [%rd7+256];
	xor.b32  	%r1123, %r1123, %r793;
$L__BB0_68:
	and.b32  	%r795, %r701, 8192;
	setp.eq.s32 	%p37, %r795, 0;
	@%p37 bra 	$L__BB0_70;
	ld.global.u32 	%r796, [%rd7+260];
	xor.b32  	%r1127, %r1127, %r796;
	ld.global.u32 	%r797, [%rd7+264];
	xor.b32  	%r1126, %r1126, %r797;
	ld.global.u32 	%r798, [%rd7+268];
	xor.b32  	%r1125, %r1125, %r798;
	ld.global.u32 	%r799, [%rd7+272];
	xor.b32  	%r1124, %r1124, %r799;
	ld.global.u32 	%r800, [%rd7+276];
	xor.b32  	%r1123, %r1123, %r800;
$L__BB0_70:
	and.b32  	%r802, %r701, 16384;
	setp.eq.s32 	%p38, %r802, 0;
	@%p38 bra 	$L__BB0_72;
	ld.global.u32 	%r803, [%rd7+280];
	xor.b32  	%r1127, %r1127, %r803;
	ld.global.u32 	%r804, [%rd7+284];
	xor.b32  	%r1126, %r1126, %r804;
	ld.global.u32 	%r805, [%rd7+288];
	xor.b32  	%r1125, %r1125, %r805;
	ld.global.u32 	%r806, [%rd7+292];
	xor.b32  	%r1124, %r1124, %r806;
	ld.global.u32 	%r807, [%rd7+296];
	xor.b32  	%r1123, %r1123, %r807;
$L__BB0_72:
	and.b32  	%r809, %r701, 32768;
	setp.eq.s32 	%p39, %r809, 0;
	@%p39 bra 	$L__BB0_74;
	ld.global.u32 	%r810, [%rd7+300];
	xor.b32  	%r1127, %r1127, %r810;
	ld.global.u32 	%r811, [%rd7+304];
	xor.b32  	%r1126, %r1126, %r811;
	ld.global.u32 	%r812, [%rd7+308];
	xor.b32  	%r1125, %r1125, %r812;
	ld.global.u32 	%r813, [%rd7+312];
	xor.b32  	%r1124, %r1124, %r813;
	ld.global.u32 	%r814, [%rd7+316];
	xor.b32  	%r1123, %r1123, %r814;
$L__BB0_74:
	add.s32 	%r1214, %r1214, 16;
	setp.ne.s32 	%p40, %r1214, 32;
	@%p40 bra 	$L__BB0_42;
	mad.lo.s32 	%r815, %r1208, -31, %r199;
	add.s32 	%r1208, %r815, 1;
	setp.ne.s32 	%p41, %r1208, 5;
	@%p41 bra 	$L__BB0_41;
	st.local.u32 	[%rd1+4], %r1127;
	st.local.v2.u32 	[%rd1+8], {%r1126, %r1125};
	st.local.v2.u32 	[%rd1+16], {%r1124, %r1123};
	setp.ne.s64 	%p42, %rd4, 3;
	@%p42 bra 	$L__BB0_114;
	mov.b32 	%r1123, 0;
	mov.u32 	%r1124, %r1123;
	mov.u32 	%r1125, %r1123;
	mov.u32 	%r1126, %r1123;
	mov.u32 	%r1127, %r1123;
	mov.u32 	%r1300, %r1123;
$L__BB0_78:
	mul.wide.u32 	%rd24, %r1300, 4;
	add.s64 	%rd25, %rd1, %rd24;
	ld.local.u32 	%r374, [%rd25+4];
	shl.b32 	%r375, %r1300, 5;
	mov.b32 	%r1306, 0;
$L__BB0_79:
	.pragma "nounroll";
	shr.u32 	%r818, %r374, %r1306;
	and.b32  	%r819, %r818, 1;
	setp.eq.b32 	%p43, %r819, 1;
	not.pred 	%p44, %p43;
	add.s32 	%r820, %r375, %r1306;
	mul.lo.s32 	%r821, %r820, 5;
	mul.wide.u32 	%rd26, %r821, 4;
	add.s64 	%rd8, %rd5, %rd26;
	@%p44 bra 	$L__BB0_81;
	ld.global.u32 	%r822, [%rd8];
	xor.b32  	%r1127, %r1127, %r822;
	ld.global.u32 	%r823, [%rd8+4];
	xor.b32  	%r1126, %r1126, %r823;
	ld.global.u32 	%r824, [%rd8+8];
	xor.b32  	%r1125, %r1125, %r824;
	ld.global.u32 	%r825, [%rd8+12];
	xor.b32  	%r1124, %r1124, %r825;
	ld.global.u32 	%r826, [%rd8+16];
	xor.b32  	%r1123, %r1123, %r826;
$L__BB0_81:
	and.b32  	%r828, %r818, 2;
	setp.eq.s32 	%p45, %r828, 0;
	@%p45 bra 	$L__BB0_83;
	ld.global.u32 	%r829, [%rd8+20];
	xor.b32  	%r1127, %r1127, %r829;
	ld.global.u32 	%r830, [%rd8+24];
	xor.b32  	%r1126, %r1126, %r830;
	ld.global.u32 	%r831, [%rd8+28];
	xor.b32  	%r1125, %r1125, %r831;
	ld.global.u32 	%r832, [%rd8+32];
	xor.b32  	%r1124, %r1124, %r832;
	ld.global.u32 	%r833, [%rd8+36];
	xor.b32  	%r1123, %r1123, %r833;
$L__BB0_83:
	and.b32  	%r835, %r818, 4;
	setp.eq.s32 	%p46, %r835, 0;
	@%p46 bra 	$L__BB0_85;
	ld.global.u32 	%r836, [%rd8+40];
	xor.b32  	%r1127, %r1127, %r836;
	ld.global.u32 	%r837, [%rd8+44];
	xor.b32  	%r1126, %r1126, %r837;
	ld.global.u32 	%r838, [%rd8+48];
	xor.b32  	%r1125, %r1125, %r838;
	ld.global.u32 	%r839, [%rd8+52];
	xor.b32  	%r1124, %r1124, %r839;
	ld.global.u32 	%r840, [%rd8+56];
	xor.b32  	%r1123, %r1123, %r840;
$L__BB0_85:
	and.b32  	%r842, %r818, 8;
	setp.eq.s32 	%p47, %r842, 0;
	@%p47 bra 	$L__BB0_87;
	ld.global.u32 	%r843, [%rd8+60];
	xor.b32  	%r1127, %r1127, %r843;
	ld.global.u32 	%r844, [%rd8+64];
	xor.b32  	%r1126, %r1126, %r844;
	ld.global.u32 	%r845, [%rd8+68];
	xor.b32  	%r1125, %r1125, %r845;
	ld.global.u32 	%r846, [%rd8+72];
	xor.b32  	%r1124, %r1124, %r846;
	ld.global.u32 	%r847, [%rd8+76];
	xor.b32  	%r1123, %r1123, %r847;
$L__BB0_87:
	and.b32  	%r849, %r818, 16;
	setp.eq.s32 	%p48, %r849, 0;
	@%p48 bra 	$L__BB0_89;
	ld.global.u32 	%r850, [%rd8+80];
	xor.b32  	%r1127, %r1127, %r850;
	ld.global.u32 	%r851, [%rd8+84];
	xor.b32  	%r1126, %r1126, %r851;
	ld.global.u32 	%r852, [%rd8+88];
	xor.b32  	%r1125, %r1125, %r852;
	ld.global.u32 	%r853, [%rd8+92];
	xor.b32  	%r1124, %r1124, %r853;
	ld.global.u32 	%r854, [%rd8+96];
	xor.b32  	%r1123, %r1123, %r854;
$L__BB0_89:
	and.b32  	%r856, %r818, 32;
	setp.eq.s32 	%p49, %r856, 0;
	@%p49 bra 	$L__BB0_91;
	ld.global.u32 	%r857, [%rd8+100];
	xor.b32  	%r1127, %r1127, %r857;
	ld.global.u32 	%r858, [%rd8+104];
	xor.b32  	%r1126, %r1126, %r858;
	ld.global.u32 	%r859, [%rd8+108];
	xor.b32  	%r1125, %r1125, %r859;
	ld.global.u32 	%r860, [%rd8+112];
	xor.b32  	%r1124, %r1124, %r860;
	ld.global.u32 	%r861, [%rd8+116];
	xor.b32  	%r1123, %r1123, %r861;
$L__BB0_91:
	and.b32  	%r863, %r818, 64;
	setp.eq.s32 	%p50, %r863, 0;
	@%p50 bra 	$L__BB0_93;
	ld.global.u32 	%r864, [%rd8+120];
	xor.b32  	%r1127, %r1127, %r864;
	ld.global.u32 	%r865, [%rd8+124];
	xor.b32  	%r1126, %r1126, %r865;
	ld.global.u32 	%r866, [%rd8+128];
	xor.b32  	%r1125, %r1125, %r866;
	ld.global.u32 	%r867, [%rd8+132];
	xor.b32  	%r1124, %r1124, %r867;
	ld.global.u32 	%r868, [%rd8+136];
	xor.b32  	%r1123, %r1123, %r868;
$L__BB0_93:
	and.b32  	%r870, %r818, 128;
	setp.eq.s32 	%p51, %r870, 0;
	@%p51 bra 	$L__BB0_95;
	ld.global.u32 	%r871, [%rd8+140];
	xor.b32  	%r1127, %r1127, %r871;
	ld.global.u32 	%r872, [%rd8+144];
	xor.b32  	%r1126, %r1126, %r872;
	ld.global.u32 	%r873, [%rd8+148];
	xor.b32  	%r1125, %r1125, %r873;
	ld.global.u32 	%r874, [%rd8+152];
	xor.b32  	%r1124, %r1124, %r874;
	ld.global.u32 	%r875, [%rd8+156];
	xor.b32  	%r1123, %r1123, %r875;
$L__BB0_95:
	and.b32  	%r877, %r818, 256;
	setp.eq.s32 	%p52, %r877, 0;
	@%p52 bra 	$L__BB0_97;
	ld.global.u32 	%r878, [%rd8+160];
	xor.b32  	%r1127, %r1127, %r878;
	ld.global.u32 	%r879, [%rd8+164];
	xor.b32  	%r1126, %r1126, %r879;
	ld.global.u32 	%r880, [%rd8+168];
	xor.b32  	%r1125, %r1125, %r880;
	ld.global.u32 	%r881, [%rd8+172];
	xor.b32  	%r1124, %r1124, %r881;
	ld.global.u32 	%r882, [%rd8+176];
	xor.b32  	%r1123, %r1123, %r882;
$L__BB0_97:
	and.b32  	%r884, %r818, 512;
	setp.eq.s32 	%p53, %r884, 0;
	@%p53 bra 	$L__BB0_99;
	ld.global.u32 	%r885, [%rd8+180];
	xor.b32  	%r1127, %r1127, %r885;
	ld.global.u32 	%r886, [%rd8+184];
	xor.b32  	%r1126, %r1126, %r886;
	ld.global.u32 	%r887, [%rd8+188];
	xor.b32  	%r1125, %r1125, %r887;
	ld.global.u32 	%r888, [%rd8+192];
	xor.b32  	%r1124, %r1124, %r888;
	ld.global.u32 	%r889, [%rd8+196];
	xor.b32  	%r1123, %r1123, %r889;
$L__BB0_99:
	and.b32  	%r891, %r818, 1024;
	setp.eq.s32 	%p54, %r891, 0;
	@%p54 bra 	$L__BB0_101;
	ld.global.u32 	%r892, [%rd8+200];
	xor.b32  	%r1127, %r1127, %r892;
	ld.global.u32 	%r893, [%rd8+204];
	xor.b32  	%r1126, %r1126, %r893;
	ld.global.u32 	%r894, [%rd8+208];
	xor.b32  	%r1125, %r1125, %r894;
	ld.global.u32 	%r895, [%rd8+212];
	xor.b32  	%r1124, %r1124, %r895;
	ld.global.u32 	%r896, [%rd8+216];
	xor.b32  	%r1123, %r1123, %r896;
$L__BB0_101:
	and.b32  	%r898, %r818, 2048;
	setp.eq.s32 	%p55, %r898, 0;
	@%p55 bra 	$L__BB0_103;
	ld.global.u32 	%r899, [%rd8+220];
	xor.b32  	%r1127, %r1127, %r899;
	ld.global.u32 	%r900, [%rd8+224];
	xor.b32  	%r1126, %r1126, %r900;
	ld.global.u32 	%r901, [%rd8+228];
	xor.b32  	%r1125, %r1125, %r901;
	ld.global.u32 	%r902, [%rd8+232];
	xor.b32  	%r1124, %r1124, %r902;
	ld.global.u32 	%r903, [%rd8+236];
	xor.b32  	%r1123, %r1123, %r903;
$L__BB0_103:
	and.b32  	%r905, %r818, 4096;
	setp.eq.s32 	%p56, %r905, 0;
	@%p56 bra 	$L__BB0_105;
	ld.global.u32 	%r906, [%rd8+240];
	xor.b32  	%r1127, %r1127, %r906;
	ld.global.u32 	%r907, [%rd8+244];
	xor.b32  	%r1126, %r1126, %r907;
	ld.global.u32 	%r908, [%rd8+248];
	xor.b32  	%r1125, %r1125, %r908;
	ld.global.u32 	%r909, [%rd8+252];
	xor.b32  	%r1124, %r1124, %r909;
	ld.global.u32 	%r910, [%rd8+256];
	xor.b32  	%r1123, %r1123, %r910;
$L__BB0_105:
	and.b32  	%r912, %r818, 8192;
	setp.eq.s32 	%p57, %r912, 0;
	@%p57 bra 	$L__BB0_107;
	ld.global.u32 	%r913, [%rd8+260];
	xor.b32  	%r1127, %r1127, %r913;
	ld.global.u32 	%r914, [%rd8+264];
	xor.b32  	%r1126, %r1126, %r914;
	ld.global.u32 	%r915, [%rd8+268];
	xor.b32  	%r1125, %r1125, %r915;
	ld.global.u32 	%r916, [%rd8+272];
	xor.b32  	%r1124, %r1124, %r916;
	ld.global.u32 	%r917, [%rd8+276];
	xor.b32  	%r1123, %r1123, %r917;
$L__BB0_107:
	and.b32  	%r919, %r818, 16384;
	setp.eq.s32 	%p58, %r919, 0;
	@%p58 bra 	$L__BB0_109;
	ld.global.u32 	%r920, [%rd8+280];
	xor.b32  	%r1127, %r1127, %r920;
	ld.global.u32 	%r921, [%rd8+284];
	xor.b32  	%r1126, %r1126, %r921;
	ld.global.u32 	%r922, [%rd8+288];
	xor.b32  	%r1125, %r1125, %r922;
	ld.global.u32 	%r923, [%rd8+292];
	xor.b32  	%r1124, %r1124, %r923;
	ld.global.u32 	%r924, [%rd8+296];
	xor.b32  	%r1123, %r1123, %r924;
$L__BB0_109:
	and.b32  	%r926, %r818, 32768;
	setp.eq.s32 	%p59, %r926, 0;
	@%p59 bra 	$L__BB0_111;
	ld.global.u32 	%r927, [%rd8+300];
	xor.b32  	%r1127, %r1127, %r927;
	ld.global.u32 	%r928, [%rd8+304];
	xor.b32  	%r1126, %r1126, %r928;
	ld.global.u32 	%r929, [%rd8+308];
	xor.b32  	%r1125, %r1125, %r929;
	ld.global.u32 	%r930, [%rd8+312];
	xor.b32  	%r1124, %r1124, %r930;
	ld.global.u32 	%r931, [%rd8+316];
	xor.b32  	%r1123, %r1123, %r931;
$L__BB0_111:
	add.s32 	%r1306, %r1306, 16;
	setp.ne.s32 	%p60, %r1306, 32;
	@%p60 bra 	$L__BB0_79;
	mad.lo.s32 	%r932, %r1300, -31, %r375;
	add.s32 	%r1300, %r932, 1;
	setp.ne.s32 	%p61, %r1300, 5;
	@%p61 bra 	$L__BB0_78;
	st.local.u32 	[%rd1+4], %r1127;
	st.local.v2.u32 	[%rd1+8], {%r1126, %r1125};
	st.local.v2.u32 	[%rd1+16], {%r1124, %r1123};
$L__BB0_114:
	shr.u64 	%rd30, %rd3, 2;
	add.s32 	%r1110, %r1110, 1;
	setp.gt.u64 	%p62, %rd3, 3;
	@%p62 bra 	$L__BB0_2;
$L__BB0_115:
	shl.b32 	%r934, %r572, 10;
	div.s32 	%r935, 1000000000, %r934;
	mad.lo.s32 	%r936, %r572, %r1, %r2;
	mul.lo.s32 	%r937, %r935, %r934;
	sub.s32 	%r938, 1000000000, %r937;
	setp.lt.u32 	%p63, %r936, %r938;
	selp.u32 	%r939, 1, 0, %p63;
	add.s32 	%r555, %r935, %r939;
	setp.eq.s32 	%p64, %r555, 0;
	mov.b32 	%r1404, 0;
	@%p64 bra 	$L__BB0_118;
	cvt.s64.s32 	%rd31, %r555;
	mul.lo.s32 	%r941, %r4, 1703105765;
	sub.s32 	%r942, %r3, %r941;
	add.s32 	%r1397, %r942, 6977678;
	mov.b32 	%r1404, 0;
$L__BB0_117:
	shr.u32 	%r943, %r1127, 2;
	xor.b32  	%r944, %r943, %r1127;
	shl.b32 	%r945, %r1123, 4;
	shl.b32 	%r946, %r944, 1;
	xor.b32  	%r947, %r946, %r945;
	xor.b32  	%r948, %r947, %r944;
	xor.b32  	%r949, %r948, %r1123;
	shr.u32 	%r950, %r1126, 2;
	xor.b32  	%r951, %r950, %r1126;
	shl.b32 	%r952, %r949, 4;
	shl.b32 	%r953, %r951, 1;
	xor.b32  	%r954, %r953, %r952;
	xor.b32  	%r955, %r954, %r951;
	xor.b32  	%r956, %r955, %r949;
	shr.u32 	%r957, %r1125, 2;
	xor.b32  	%r958, %r957, %r1125;
	shl.b32 	%r959, %r956, 4;
	shl.b32 	%r960, %r958, 1;
	xor.b32  	%r961, %r960, %r959;
	xor.b32  	%r962, %r961, %r958;
	xor.b32  	%r963, %r962, %r956;
	shr.u32 	%r964, %r1124, 2;
	xor.b32  	%r965, %r964, %r1124;
	shl.b32 	%r966, %r963, 4;
	shl.b32 	%r967, %r965, 1;
	xor.b32  	%r968, %r967, %r966;
	xor.b32  	%r969, %r968, %r965;
	xor.b32  	%r970, %r969, %r963;
	shr.u32 	%r971, %r1123, 2;
	xor.b32  	%r972, %r971, %r1123;
	shl.b32 	%r973, %r970, 4;
	shl.b32 	%r974, %r972, 1;
	xor.b32  	%r975, %r974, %r973;
	xor.b32  	%r976, %r975, %r972;
	xor.b32  	%r977, %r976, %r970;
	shr.u32 	%r978, %r949, 2;
	xor.b32  	%r979, %r978, %r949;
	shl.b32 	%r980, %r977, 4;
	shl.b32 	%r981, %r979, 1;
	xor.b32  	%r982, %r981, %r980;
	xor.b32  	%r983, %r982, %r979;
	xor.b32  	%r984, %r983, %r977;
	shr.u32 	%r985, %r956, 2;
	xor.b32  	%r986, %r985, %r956;
	shl.b32 	%r987, %r984, 4;
	shl.b32 	%r988, %r986, 1;
	xor.b32  	%r989, %r988, %r987;
	xor.b32  	%r990, %r989, %r986;
	xor.b32  	%r991, %r990, %r984;
	shr.u32 	%r992, %r963, 2;
	xor.b32  	%r993, %r992, %r963;
	shl.b32 	%r994, %r991, 4;
	shl.b32 	%r995, %r993, 1;
	xor.b32  	%r996, %r995, %r994;
	xor.b32  	%r997, %r996, %r993;
	xor.b32  	%r998, %r997, %r991;
	shr.u32 	%r999, %r970, 2;
	xor.b32  	%r1000, %r999, %r970;
	shl.b32 	%r1001, %r998, 4;
	shl.b32 	%r1002, %r1000, 1;
	xor.b32  	%r1003, %r1002, %r1001;
	xor.b32  	%r1004, %r1003, %r1000;
	xor.b32  	%r1005, %r1004, %r998;
	shr.u32 	%r1006, %r977, 2;
	xor.b32  	%r1007, %r1006, %r977;
	shl.b32 	%r1008, %r1005, 4;
	shl.b32 	%r1009, %r1007, 1;
	xor.b32  	%r1010, %r1009, %r1008;
	xor.b32  	%r1011, %r1010, %r1007;
	xor.b32  	%r1012, %r1011, %r1005;
	shr.u32 	%r1013, %r984, 2;
	xor.b32  	%r1014, %r1013, %r984;
	shl.b32 	%r1015, %r1012, 4;
	shl.b32 	%r1016, %r1014, 1;
	xor.b32  	%r1017, %r1016, %r1015;
	xor.b32  	%r1018, %r1017, %r1014;
	xor.b32  	%r1019, %r1018, %r1012;
	shr.u32 	%r1020, %r991, 2;
	xor.b32  	%r1021, %r1020, %r991;
	shl.b32 	%r1022, %r1019, 4;
	shl.b32 	%r1023, %r1021, 1;
	xor.b32  	%r1024, %r1023, %r1022;
	xor.b32  	%r1025, %r1024, %r1021;
	xor.b32  	%r1127, %r1025, %r1019;
	shr.u32 	%r1026, %r998, 2;
	xor.b32  	%r1027, %r1026, %r998;
	shl.b32 	%r1028, %r1127, 4;
	shl.b32 	%r1029, %r1027, 1;
	xor.b32  	%r1030, %r1029, %r1028;
	xor.b32  	%r1031, %r1030, %r1027;
	xor.b32  	%r1126, %r1031, %r1127;
	shr.u32 	%r1032, %r1005, 2;
	xor.b32  	%r1033, %r1032, %r1005;
	shl.b32 	%r1034, %r1126, 4;
	shl.b32 	%r1035, %r1033, 1;
	xor.b32  	%r1036, %r1035, %r1034;
	xor.b32  	%r1037, %r1036, %r1033;
	xor.b32  	%r1125, %r1037, %r1126;
	shr.u32 	%r1038, %r1012, 2;
	xor.b32  	%r1039, %r1038, %r1012;
	shl.b32 	%r1040, %r1125, 4;
	shl.b32 	%r1041, %r1039, 1;
	xor.b32  	%r1042, %r1041, %r1040;
	xor.b32  	%r1043, %r1042, %r1039;
	xor.b32  	%r1124, %r1043, %r1125;
	shr.u32 	%r1044, %r1019, 2;
	xor.b32  	%r1045, %r1044, %r1019;
	shl.b32 	%r1046, %r1124, 4;
	shl.b32 	%r1047, %r1045, 1;
	xor.b32  	%r1048, %r1047, %r1046;
	xor.b32  	%r1049, %r1048, %r1045;
	xor.b32  	%r1123, %r1049, %r1124;
	add.s32 	%r1050, %r1397, %r1123;
	add.s32 	%r1051, %r949, %r1397;
	add.s32 	%r1052, %r1397, %r956;
	add.s32 	%r1053, %r1052, 362437;
	and.b32  	%r1054, %r1053, %r1051;
	popc.b32 	%r1055, %r1054;
	add.s32 	%r1056, %r1397, %r963;
	add.s32 	%r1057, %r1056, 724874;
	add.s32 	%r1058, %r1397, %r970;
	add.s32 	%r1059, %r1058, 1087311;
	and.b32  	%r1060, %r1059, %r1057;
	popc.b32 	%r1061, %r1060;
	add.s32 	%r1062, %r1061, %r1055;
	add.s32 	%r1063, %r1397, %r977;
	add.s32 	%r1064, %r1063, 1449748;
	add.s32 	%r1065, %r1397, %r984;
	add.s32 	%r1066, %r1065, 1812185;
	and.b32  	%r1067, %r1066, %r1064;
	popc.b32 	%r1068, %r1067;
	add.s32 	%r1069, %r1062, %r1068;
	add.s32 	%r1070, %r1397, %r991;
	add.s32 	%r1071, %r1070, 2174622;
	add.s32 	%r1072, %r1397, %r998;
	add.s32 	%r1073, %r1072, 2537059;
	and.b32  	%r1074, %r1073, %r1071;
	popc.b32 	%r1075, %r1074;
	add.s32 	%r1076, %r1069, %r1075;
	add.s32 	%r1077, %r1397, %r1005;
	add.s32 	%r1078, %r1077, 2899496;
	add.s32 	%r1079, %r1397, %r1012;
	add.s32 	%r1080, %r1079, 3261933;
	and.b32  	%r1081, %r1080, %r1078;
	popc.b32 	%r1082, %r1081;
	add.s32 	%r1083, %r1076, %r1082;
	add.s32 	%r1084, %r1397, %r1019;
	add.s32 	%r1085, %r1084, 3624370;
	add.s32 	%r1086, %r1397, %r1127;
	add.s32 	%r1087, %r1086, 3986807;
	and.b32  	%r1088, %r1087, %r1085;
	popc.b32 	%r1089, %r1088;
	add.s32 	%r1090, %r1083, %r1089;
	add.s32 	%r1091, %r1397, %r1126;
	add.s32 	%r1092, %r1091, 4349244;
	add.s32 	%r1093, %r1397, %r1125;
	add.s32 	%r1094, %r1093, 4711681;
	and.b32  	%r1095, %r1094, %r1092;
	popc.b32 	%r1096, %r1095;
	add.s32 	%r1097, %r1090, %r1096;
	add.s32 	%r1098, %r1397, %r1124;
	add.s32 	%r1099, %r1098, 5074118;
	shl.b32 	%r1100, %r1050, 25;
	add.s32 	%r1101, %r1100, 369098752;
	and.b32  	%r1102, %r1101, %r1099;
	popc.b32 	%r1103, %r1102;
	add.s32 	%r1104, %r1097, %r1103;
	max.s32 	%r1404, %r1404, %r1104;
	add.s32 	%r1397, %r1397, 5798992;
	add.s64 	%rd31, %rd31, -1;
	setp.ne.s64 	%p65, %rd31, 0;
	@%p65 bra 	$L__BB0_117;
$L__BB0_118:
	cvta.to.global.u64 	%rd27, %rd13;
	shl.b64 	%rd28, %rd2, 2;
	add.s64 	%rd29, %rd27, %rd28;
	st.global.u32 	[%rd29], %r1404;
	ret;

}


// ===== COMPILED SASS (sm_100) =====

	.target	sm_100

	.elftype	@"ET_EXEC"


//--------------------- .note.nv.tkinfo           --------------------------
	.section	.note.nv.tkinfo,"",@"SHT_NOTE"
	.sectionflags	@"SHF_NOTE_NV_TKINFO"
	.tkinfo
        /*0018*/ 	.word	0x00000002
        /*0030*/ 	.string	""
        /*0030*/ 	.string	"ptxas"
        /*0030*/ 	.string	"Cuda compilation tools, release 13.0, V13.0.88"
        /*0030*/ 	.string	"Build cuda_13.0.r13.0/compiler.36424714_0"
        /*0030*/ 	.string	"-arch sm_100 -m 64 "



//--------------------- .note.nv.cuinfo           --------------------------
	.section	.note.nv.cuinfo,"",@"SHT_NOTE"
	.sectionflags	@"SHF_NOTE_NV_CUINFO"
        /*0018*/ 	.short	0x0002
        /*001a*/ 	.short	0x0064
        /*001c*/ 	.short	0x0082
	.zero		2


//--------------------- .nv.info                  --------------------------
	.section	.nv.info,"",@"SHT_CUDA_INFO"
	.align	4


	//----- nvinfo : EIATTR_REGCOUNT
	.align		4
        /*0000*/ 	.byte	0x04, 0x2f
        /*0002*/ 	.short	(.L_10 - .L_9)
	.align		4
.L_9:
        /*0004*/ 	.word	index@(_Z9roll_cudaPiyi)
        /*0008*/ 	.word	0x0000001f


	//----- nvinfo : EIATTR_FRAME_SIZE
	.align		4
.L_10:
        /*000c*/ 	.byte	0x04, 0x11
        /*000e*/ 	.short	(.L_12 - .L_11)
	.align		4
.L_11:
        /*0010*/ 	.word	index@(_Z9roll_cudaPiyi)
        /*0014*/ 	.word	0x00000030


	//----- nvinfo : EIATTR_MIN_STACK_SIZE
	.align		4
.L_12:
        /*0018*/ 	.byte	0x04, 0x12
        /*001a*/ 	.short	(.L_14 - .L_13)
	.align		4
.L_13:
        /*001c*/ 	.word	index@(_Z9roll_cudaPiyi)
        /*0020*/ 	.word	0x00000030
.L_14:


//--------------------- .nv.compat                --------------------------
	.section	.nv.compat,"",@"SHT_CUDA_COMPAT_INFO"
	.align	4
        /*0000*/ 	.byte	0x02, 0x09, 0x00, 0x00, 0x02, 0x02, 0x01, 0x00, 0x02, 0x05, 0x05, 0x00, 0x03, 0x07, 0x01, 0x01
        /*0010*/ 	.byte	0x02, 0x03, 0x00, 0x00, 0x02, 0x06, 0x01, 0x00, 0x04, 0x0b, 0x08, 0x00, 0x09, 0x00, 0x00, 0x00
        /*0020*/ 	.byte	0x00, 0x00, 0x00, 0x00


//--------------------- .nv.info._Z9roll_cudaPiyi --------------------------
	.section	.nv.info._Z9roll_cudaPiyi,"",@"SHT_CUDA_INFO"
	.sectionflags	@""
	.align	4


	//----- nvinfo : EIATTR_CUDA_API_VERSION
	.align		4
        /*0000*/ 	.byte	0x04, 0x37
        /*0002*/ 	.short	(.L_16 - .L_15)
.L_15:
        /*0004*/ 	.word	0x00000082


	//----- nvinfo : EIATTR_KPARAM_INFO
	.align		4
.L_16:
        /*0008*/ 	.byte	0x04, 0x17
        /*000a*/ 	.short	(.L_18 - .L_17)
.L_17:
        /*000c*/ 	.word	0x00000000
        /*0010*/ 	.short	0x0002
        /*0012*/ 	.short	0x0010
        /*0014*/ 	.byte	0x00, 0xf0, 0x11, 0x00


	//----- nvinfo : EIATTR_KPARAM_INFO
	.align		4
.L_18:
        /*0018*/ 	.byte	0x04, 0x17
        /*001a*/ 	.short	(.L_20 - .L_19)
.L_19:
        /*001c*/ 	.word	0x00000000
        /*0020*/ 	.short	0x0001
        /*0022*/ 	.short	0x0008
        /*0024*/ 	.byte	0x00, 0xf0, 0x21, 0x00


	//----- nvinfo : EIATTR_KPARAM_INFO
	.align		4
.L_20:
        /*0028*/ 	.byte	0x04, 0x17
        /*002a*/ 	.short	(.L_22 - .L_21)
.L_21:
        /*002c*/ 	.word	0x00000000
        /*0030*/ 	.short	0x0000
        /*0032*/ 	.short	0x0000
        /*0034*/ 	.byte	0x00, 0xf5, 0x21, 0x00


	//----- nvinfo : EIATTR_SPARSE_MMA_MASK
	.align		4
.L_22:
        /*0038*/ 	.byte	0x03, 0x50
        /*003a*/ 	.short	0x0000


	//----- nvinfo : EIATTR_MAXREG_COUNT
	.align		4
        /*003c*/ 	.byte	0x03, 0x1b
        /*003e*/ 	.short	0x00ff


	//----- nvinfo : EIATTR_MERCURY_ISA_VERSION
	.align		4
        /*0040*/ 	.byte	0x03, 0x5f
        /*0042*/ 	.short	0x0101


	//----- nvinfo : EIATTR_VRC_CTA_INIT_COUNT
	.align		4
        /*0044*/ 	.byte	0x02, 0x4a
	.zero		1
	.zero		1


	//----- nvinfo : EIATTR_EXIT_INSTR_OFFSETS
	.align		4
        /*0048*/ 	.byte	0x04, 0x1c
        /*004a*/ 	.short	(.L_24 - .L_23)


	//   ....[0]....
.L_23:
        /*004c*/ 	.word	0x000032b0


	//----- nvinfo : EIATTR_CRS_STACK_SIZE
	.align		4
.L_24:
        /*0050*/ 	.byte	0x04, 0x1e
        /*0052*/ 	.short	(.L_26 - .L_25)
.L_25:
        /*0054*/ 	.word	0x00000000


	//----- nvinfo : EIATTR_CBANK_PARAM_SIZE
	.align		4
.L_26:
        /*0058*/ 	.byte	0x03, 0x19
        /*005a*/ 	.short	0x0014


	//----- nvinfo : EIATTR_PARAM_CBANK
	.align		4
        /*005c*/ 	.byte	0x04, 0x0a
        /*005e*/ 	.short	(.L_28 - .L_27)
	.align		4
.L_27:
        /*0060*/ 	.word	index@(.nv.constant0._Z9roll_cudaPiyi)
        /*0064*/ 	.short	0x0380
        /*0066*/ 	.short	0x0014


	//----- nvinfo : EIATTR_SW_WAR
	.align		4
.L_28:
        /*0068*/ 	.byte	0x04, 0x36
        /*006a*/ 	.short	(.L_30 - .L_29)
.L_29:
        /*006c*/ 	.word	0x00000008
.L_30:


//--------------------- .nv.callgraph             --------------------------
	.section	.nv.callgraph,"",@"SHT_CUDA_CALLGRAPH"
	.align	4
	.sectionentsize	8
	.align		4
        /*0000*/ 	.word	0x00000000
	.align		4
        /*0004*/ 	.word	0xffffffff
	.align		4
        /*0008*/ 	.word	0x00000000
	.align		4
        /*000c*/ 	.word	0xfffffffe
	.align		4
        /*0010*/ 	.word	0x00000000
	.align		4
        /*0014*/ 	.word	0xfffffffd
	.align		4
        /*0018*/ 	.word	0x00000000
	.align		4
        /*001c*/ 	.word	0xfffffffc


//--------------------- .nv.constant4             --------------------------
	.section	.nv.constant4,"a",@progbits
	.align	8
	.align		8
.nv.constant4:
        /*0000*/ 	.dword	precalc_xorwow_matrix
	.align		8
        /*0008*/ 	.dword	precalc_xorwow_offset_matrix
	.align		8
        /*0010*/ 	.dword	mrg32k3aM1
	.align		8
        /*0018*/ 	.dword	mrg32k3aM2
	.align		8
        /*0020*/ 	.dword	mrg32k3aM1SubSeq
	.align		8
        /*0028*/ 	.dword	mrg32k3aM2SubSeq
	.align		8
        /*0030*/ 	.dword	mrg32k3aM1Seq
	.align		8
        /*0038*/ 	.dword	mrg32k3aM2Seq


//--------------------- .nv.constant3             --------------------------
	.section	.nv.constant3,"a",@progbits
	.align	8
.nv.constant3:
	.type		__cr_lgamma_table,@object
	.size		__cr_lgamma_table,(.L_8 - __cr_lgamma_table)
__cr_lgamma_table:
        /*0000*/ 	.byte	0x00, 0x00, 0x00, 0x00, 0x00, 0x00, 0x00, 0x00, 0x00, 0x00, 0x00, 0x00, 0x00, 0x00, 0x00, 0x00
        /*0010*/ 	.byte	0xef, 0x39, 0xfa, 0xfe, 0x42, 0x2e, 0xe6, 0x3f, 0x02, 0x20, 0x2a, 0xfa, 0x0b, 0xab, 0xfc, 0x3f
        /*0020*/ 	.byte	0xf9, 0x2c, 0x92, 0x7c, 0xa7, 0x6c, 0x09, 0x40, 0xc9, 0x79, 0x44, 0x3c, 0x64, 0x26, 0x13, 0x40
        /*0030*/ 	.byte	0xca, 0x01, 0xcf, 0x3a, 0x27, 0x51, 0x1a, 0x40, 0x30, 0xcc, 0x2d, 0xf3, 0xe1, 0x0c, 0x21, 0x40
        /*0040*/ 	.byte	0x0d, 0xb7, 0xfc, 0x82, 0x8e, 0x35, 0x25, 0x40
.L_8:


//--------------------- .text._Z9roll_cudaPiyi    --------------------------
	.section	.text._Z9roll_cudaPiyi,"ax",@progbits
	.align	128
        .global         _Z9roll_cudaPiyi
        .type           _Z9roll_cudaPiyi,@function
        .size           _Z9roll_cudaPiyi,(.L_x_15 - _Z9roll_cudaPiyi)
        .other          _Z9roll_cudaPiyi,@"STO_CUDA_ENTRY STV_DEFAULT"
_Z9roll_cudaPiyi:
.text._Z9roll_cudaPiyi:
[----:B------:R-:W0:Y:S08]  /*0000*/  LDC R1, c[0x0][0x37c] ;  /* 0x0000df00ff017b82 */ /* 0x000e300000000800 */
[----:B------:R-:W1:Y:S01]  /*0010*/  LDC.64 R2, c[0x0][0x388] ;  /* 0x0000e200ff027b82 */ /* 0x000e620000000a00 */
[----:B------:R-:W2:Y:S01]  /*0020*/  S2R R9, SR_TID.X ;  /* 0x0000000000097919 */ /* 0x000ea20000002100 */
[----:B0-----:R-:W-:Y:S01]  /*0030*/  VIADD R1, R1, 0xffffffd0 ;  /* 0xffffffd001017836 */ /* 0x001fe20000000000 */
[----:B------:R-:W0:Y:S01]  /*0040*/  LDCU.64 UR8, c[0x0][0x358] ;  /* 0x00006b00ff0877ac */ /* 0x000e220008000a00 */
[----:B------:R-:W-:Y:S04]  /*0050*/  BSSY.RECONVERGENT B0, `(.L_x_0) ;  /* 0x0000263000007945 */ /* 0x000fe80003800200 */
[----:B------:R-:W2:Y:S08]  /*0060*/  S2UR UR6, SR_CTAID.X ;  /* 0x00000000000679c3 */ /* 0x000eb00000002500 */
[----:B------:R-:W2:Y:S01]  /*0070*/  LDC R8, c[0x0][0x360] ;  /* 0x0000d800ff087b82 */ /* 0x000ea20000000800 */
[----:B-1----:R-:W-:-:S02]  /*0080*/  LOP3.LUT R0, R2, 0xaad26b49, RZ, 0x3c, !PT ;  /* 0xaad26b4902007812 */ /* 0x002fc400078e3cff */
[----:B------:R-:W-:-:S03]  /*0090*/  LOP3.LUT R2, R3, 0xf7dcefdd, RZ, 0x3c, !PT ;  /* 0xf7dcefdd03027812 */ /* 0x000fc600078e3cff */
[----:B------:R-:W-:Y:S02]  /*00a0*/  IMAD R0, R0, 0x4182bed5, RZ ;  /* 0x4182bed500007824 */ /* 0x000fe400078e02ff */
[----:B------:R-:W-:Y:S02]  /*00b0*/  IMAD R5, R2, -0x658354e5, RZ ;  /* 0x9a7cab1b02057824 */ /* 0x000fe400078e02ff */
[C---:B------:R-:W-:Y:S01]  /*00c0*/  VIADD R7, R0.reuse, 0x583f19 ;  /* 0x00583f1900077836 */ /* 0x040fe20000000000 */
[C---:B------:R-:W-:Y:S01]  /*00d0*/  LOP3.LUT R2, R0.reuse, 0x159a55e5, RZ, 0x3c, !PT ;  /* 0x159a55e500027812 */ /* 0x040fe200078e3cff */
[C---:B------:R-:W-:Y:S01]  /*00e0*/  VIADD R3, R5.reuse, 0x1f123bb5 ;  /* 0x1f123bb505037836 */ /* 0x040fe20000000000 */
[C---:B------:R-:W-:Y:S02]  /*00f0*/  IADD3 R4, PT, PT, R0.reuse, 0x64f0c9, R5 ;  /* 0x0064f0c900047810 */ /* 0x040fe40007ffe005 */
[----:B------:R-:W-:Y:S01]  /*0100*/  LOP3.LUT R6, R5, 0x5491333, RZ, 0x3c, !PT ;  /* 0x0549133305067812 */ /* 0x000fe200078e3cff */
[----:B------:R-:W-:Y:S01]  /*0110*/  VIADD R5, R0, 0x75bcd15 ;  /* 0x075bcd1500057836 */ /* 0x000fe20000000000 */
[----:B------:R1:W-:Y:S01]  /*0120*/  STL.64 [R1+0x8], R2 ;  /* 0x0000080201007387 */ /* 0x0003e20000100a00 */
[----:B--2---:R-:W-:-:S03]  /*0130*/  IMAD R0, R8, UR6, R9 ;  /* 0x0000000608007c24 */ /* 0x004fc6000f8e0209 */
[----:B------:R1:W-:Y:S02]  /*0140*/  STL.64 [R1], R4 ;  /* 0x0000000401007387 */ /* 0x0003e40000100a00 */
[----:B------:R-:W-:Y:S02]  /*0150*/  ISETP.NE.AND P0, PT, R0, RZ, PT ;  /* 0x000000ff0000720c */ /* 0x000fe40003f05270 */
[----:B------:R1:W-:Y:S01]  /*0160*/  STL.64 [R1+0x10], R6 ;  /* 0x0000100601007387 */ /* 0x0003e20000100a00 */
[----:B------:R-:W-:-:S10]  /*0170*/  SHF.R.S32.HI R8, RZ, 0x1f, R0 ;  /* 0x0000001fff087819 */ /* 0x000fd40000011400 */
[----:B0-----:R-:W-:Y:S05]  /*0180*/  @!P0 BRA `(.L_x_1) ;  /* 0x00000024003c8947 */ /* 0x001fea0003800000 */
[----:B------:R-:W-:Y:S02]  /*0190*/  IMAD.MOV.U32 R15, RZ, RZ, R8 ;  /* 0x000000ffff0f7224 */ /* 0x000fe400078e0008 */
[----:B------:R-:W-:Y:S02]  /*01a0*/  IMAD.MOV.U32 R13, RZ, RZ, RZ ;  /* 0x000000ffff0d7224 */ /* 0x000fe400078e00ff */
[----:B------:R-:W-:-:S07]  /*01b0*/  IMAD.MOV.U32 R12, RZ, RZ, R0 ;  /* 0x000000ffff0c7224 */ /* 0x000fce00078e0000 */
.L_x_10:
[----:B-1----:R-:W-:Y:S01]  /*01c0*/  LOP3.LUT R4, R12, 0x3, RZ, 0xc0, !PT ;  /* 0x000000030c047812 */ /* 0x002fe200078ec0ff */
[----:B------:R-:W-:Y:S03]  /*01d0*/  BSSY.RECONVERGENT B1, `(.L_x_2) ;  /* 0x0000244000017945 */ /* 0x000fe60003800200 */
[----:B------:R-:W-:-:S04]  /*01e0*/  ISETP.NE.U32.AND P0, PT, R4, RZ, PT ;  /* 0x000000ff0400720c */ /* 0x000fc80003f05070 */
[----:B------:R-:W-:-:S13]  /*01f0*/  ISETP.NE.AND.EX P0, PT, RZ, RZ, PT, P0 ;  /* 0x000000ffff00720c */ /* 0x000fda0003f05300 */
[----:B0-----:R-:W-:Y:S05]  /*0200*/  @!P0 BRA `(.L_x_3) ;  /* 0x0000002400008947 */ /* 0x001fea0003800000 */
[----:B------:R-:W0:Y:S01]  /*0210*/  LDC.64 R8, c[0x4][RZ] ;  /* 0x01000000ff087b82 */ /* 0x000e220000000a00 */
[----:B------:R-:W-:Y:S02]  /*0220*/  CS2R R4, SRZ ;  /* 0x0000000000047805 */ /* 0x000fe4000001ff00 */
[----:B------:R-:W-:Y:S02]  /*0230*/  CS2R R6, SRZ ;  /* 0x0000000000067805 */ /* 0x000fe4000001ff00 */
[----:B------:R-:W-:Y:S01]  /*0240*/  CS2R R2, SRZ ;  /* 0x0000000000027805 */ /* 0x000fe2000001ff00 */
[----:B0-----:R-:W-:-:S07]  /*0250*/  IMAD.WIDE.U32 R8, R13, 0xc80, R8 ;  /* 0x00000c800d087825 */ /* 0x001fce00078e0008 */
.L_x_5:
[----:B------:R-:W-:-:S06]  /*0260*/  IMAD R14, R4, 0x4, R1 ;  /* 0x00000004040e7824 */ /* 0x000fcc00078e0201 */
[----:B------:R-:W5:Y:S01]  /*0270*/  LDL R14, [R14+0x4] ;  /* 0x000004000e0e7983 */ /* 0x000f620000100800 */
[----:B------:R-:W-:-:S05]  /*0280*/  UMOV UR4, URZ ;  /* 0x000000ff00047c82 */ /* 0x000fca0008000000 */
.L_x_4:
[----:B-----5:R-:W-:Y:S01]  /*0290*/  SHF.R.U32.HI R22, RZ, UR4, R14 ;  /* 0x00000004ff167c19 */ /* 0x020fe2000801160e */
[----:B------:R-:W-:-:S03]  /*02a0*/  IMAD.SHL.U32 R10, R4, 0x20, RZ ;  /* 0x00000020040a7824 */ /* 0x000fc600078e00ff */
[----:B------:R-:W-:Y:S01]  /*02b0*/  LOP3.LUT R11, R22, 0x1, RZ, 0xc0, !PT ;  /* 0x00000001160b7812 */ /* 0x000fe200078ec0ff */
[----:B------:R-:W-:-:S03]  /*02c0*/  VIADD R10, R10, UR4 ;  /* 0x000000040a0a7c36 */ /* 0x000fc60008000000 */
[----:B------:R-:W-:Y:S01]  /*02d0*/  ISETP.NE.U32.AND P0, PT, R11, 0x1, PT ;  /* 0x000000010b00780c */ /* 0x000fe20003f05070 */
[----:B------:R-:W-:-:S03]  /*02e0*/  IMAD R11, R10, 0x5, RZ ;  /* 0x000000050a0b7824 */ /* 0x000fc600078e02ff */
[----:B------:R-:W-:Y:S01]  /*02f0*/  R2P PR, R22, 0x7e ;  /* 0x0000007e16007804 */ /* 0x000fe20000000000 */
[----:B------:R-:W-:-:S08]  /*0300*/  IMAD.WIDE.U32 R10, R11, 0x4, R8 ;  /* 0x000000040b0a7825 */ /* 0x000fd000078e0008 */
[----:B------:R-:W2:Y:S04]  /*0310*/  @!P0 LDG.E R16, desc[UR8][R10.64+0x10] ;  /* 0x000010080a108981 */ /* 0x000ea8000c1e1900 */
[----:B------:R-:W3:Y:S04]  /*0320*/  @P1 LDG.E R18, desc[UR8][R10.64+0x24] ;  /* 0x000024080a121981 */ /* 0x000ee8000c1e1900 */
[----:B------:R-:W4:Y:S04]  /*0330*/  @P2 LDG.E R20, desc[UR8][R10.64+0x38] ;  /* 0x000038080a142981 */ /* 0x000f28000c1e1900 */
[----:B------:R-:W4:Y:S04]  /*0340*/  @P3 LDG.E R24, desc[UR8][R10.64+0x4c] ;  /* 0x00004c080a183981 */ /* 0x000f28000c1e1900 */
[----:B------:R-:W4:Y:S04]  /*0350*/  @P4 LDG.E R26, desc[UR8][R10.64+0x60] ;  /* 0x000060080a1a4981 */ /* 0x000f28000c1e1900 */
[----:B------:R-:W4:Y:S04]  /*0360*/  @!P0 LDG.E R17, desc[UR8][R10.64+0x4] ;  /* 0x000004080a118981 */ /* 0x000f28000c1e1900 */
[----:B------:R-:W4:Y:S04]  /*0370*/  @!P0 LDG.E R19, desc[UR8][R10.64+0xc] ;  /* 0x00000c080a138981 */ /* 0x000f28000c1e1900 */
[----:B------:R-:W4:Y:S04]  /*0380*/  @P1 LDG.E R21, desc[UR8][R10.64+0x18] ;  /* 0x000018080a151981 */ /* 0x000f28000c1e1900 */
[----:B------:R-:W4:Y:S04]  /*0390*/  @P3 LDG.E R23, desc[UR8][R10.64+0x40] ;  /* 0x000040080a173981 */ /* 0x000f28000c1e1900 */
[----:B------:R-:W4:Y:S04]  /*03a0*/  @P5 LDG.E R25, desc[UR8][R10.64+0x70] ;  /* 0x000070080a195981 */ /* 0x000f28000c1e1900 */
[----:B------:R-:W4:Y:S01]  /*03b0*/  @P6 LDG.E R28, desc[UR8][R10.64+0x88] ;  /* 0x000088080a1c6981 */ /* 0x000f22000c1e1900 */
[----:B--2---:R-:W-:-:S03]  /*03c0*/  @!P0 LOP3.LUT R7, R7, R16, RZ, 0x3c, !PT ;  /* 0x0000001007078212 */ /* 0x004fc600078e3cff */
[----:B------:R-:W2:Y:S01]  /*03d0*/  @!P0 LDG.E R16, desc[UR8][R10.64] ;  /* 0x000000080a108981 */ /* 0x000ea2000c1e1900 */
[----:B---3--:R-:W-:-:S03]  /*03e0*/  @P1 LOP3.LUT R7, R7, R18, RZ, 0x3c, !PT ;  /* 0x0000001207071212 */ /* 0x008fc600078e3cff */
[----:B------:R-:W3:Y:S01]  /*03f0*/  @!P0 LDG.E R18, desc[UR8][R10.64+0x8] ;  /* 0x000008080a128981 */ /* 0x000ee2000c1e1900 */
[----:B----4-:R-:W-:-:S03]  /*0400*/  @P2 LOP3.LUT R7, R7, R20, RZ, 0x3c, !PT ;  /* 0x0000001407072212 */ /* 0x010fc600078e3cff */
[----:B------:R-:W4:Y:S01]  /*0410*/  @P1 LDG.E R20, desc[UR8][R10.64+0x14] ;  /* 0x000014080a141981 */ /* 0x000f22000c1e1900 */
[----:B------:R-:W-:-:S03]  /*0420*/  @P3 LOP3.LUT R7, R7, R24, RZ, 0x3c, !PT ;  /* 0x0000001807073212 */ /* 0x000fc600078e3cff */
[----:B------:R-:W4:Y:S01]  /*0430*/  @P5 LDG.E R24, desc[UR8][R10.64+0x74] ;  /* 0x000074080a185981 */ /* 0x000f22000c1e1900 */
[----:B------:R-:W-:-:S03]  /*0440*/  @P4 LOP3.LUT R7, R7, R26, RZ, 0x3c, !PT ;  /* 0x0000001a07074212 */ /* 0x000fc600078e3cff */
[----:B------:R-:W4:Y:S01]  /*0450*/  @P3 LDG.E R26, desc[UR8][R10.64+0x44] ;  /* 0x000044080a1a3981 */ /* 0x000f22000c1e1900 */
[----:B------:R-:W-:-:S03]  /*0460*/  @!P0 LOP3.LUT R2, R2, R17, RZ, 0x3c, !PT ;  /* 0x0000001102028212 */ /* 0x000fc600078e3cff */
[----:B------:R-:W4:Y:S01]  /*0470*/  @P1 LDG.E R17, desc[UR8][R10.64+0x20] ;  /* 0x000020080a111981 */ /* 0x000f22000c1e1900 */
[----:B------:R-:W-:-:S03]  /*0480*/  @!P0 LOP3.LUT R6, R6, R19, RZ, 0x3c, !PT ;  /* 0x0000001306068212 */ /* 0x000fc600078e3cff */
[----:B------:R-:W4:Y:S01]  /*0490*/  @P2 LDG.E R19, desc[UR8][R10.64+0x2c] ;  /* 0x00002c080a132981 */ /* 0x000f22000c1e1900 */
[----:B------:R-:W-:-:S03]  /*04a0*/  @P1 LOP3.LUT R2, R2, R21, RZ, 0x3c, !PT ;  /* 0x0000001502021212 */ /* 0x000fc600078e3cff */
[----:B------:R-:W4:Y:S01]  /*04b0*/  @P2 LDG.E R21, desc[UR8][R10.64+0x34] ;  /* 0x000034080a152981 */ /* 0x000f22000c1e1900 */
[----:B--2---:R-:W-:-:S03]  /*04c0*/  @!P0 LOP3.LUT R5, R5, R16, RZ, 0x3c, !PT ;  /* 0x0000001005058212 */ /* 0x004fc600078e3cff */
[----:B------:R-:W2:Y:S01]  /*04d0*/  @P1 LDG.E R16, desc[UR8][R10.64+0x1c] ;  /* 0x00001c080a101981 */ /* 0x000ea2000c1e1900 */
[----:B---3--:R-:W-:-:S03]  /*04e0*/  @!P0 LOP3.LUT R3, R3, R18, RZ, 0x3c, !PT ;  /* 0x0000001203038212 */ /* 0x008fc600078e3cff */
[----:B------:R-:W3:Y:S01]  /*04f0*/  @P2 LDG.E R18, desc[UR8][R10.64+0x28] ;  /* 0x000028080a122981 */ /* 0x000ee2000c1e1900 */
[----:B----4-:R-:W-:-:S03]  /*0500*/  @P1 LOP3.LUT R5, R5, R20, RZ, 0x3c, !PT ;  /* 0x0000001405051212 */ /* 0x010fc600078e3cff */
[----:B------:R-:W4:Y:S01]  /*0510*/  @P2 LDG.E R20, desc[UR8][R10.64+0x30] ;  /* 0x000030080a142981 */ /* 0x000f22000c1e1900 */
[----:B------:R-:W-:-:S03]  /*0520*/  @P5 LOP3.LUT R7, R7, R24, RZ, 0x3c, !PT ;  /* 0x0000001807075212 */ /* 0x000fc600078e3cff */
[----:B------:R-:W4:Y:S01]  /*0530*/  @P3 LDG.E R24, desc[UR8][R10.64+0x3c] ;  /* 0x00003c080a183981 */ /* 0x000f22000c1e1900 */
[----:B------:R-:W-:-:S03]  /*0540*/  @P1 LOP3.LUT R6, R6, R17, RZ, 0x3c, !PT ;  /* 0x0000001106061212 */ /* 0x000fc600078e3cff */
[----:B------:R-:W4:Y:S01]  /*0550*/  @P3 LDG.E R17, desc[UR8][R10.64+0x48] ;  /* 0x000048080a113981 */ /* 0x000f22000c1e1900 */
[----:B------:R-:W-:-:S03]  /*0560*/  @P2 LOP3.LUT R2, R2, R19, RZ, 0x3c, !PT ;  /* 0x0000001302022212 */ /* 0x000fc600078e3cff */
[----:B------:R-:W4:Y:S01]  /*0570*/  @P4 LDG.E R19, desc[UR8][R10.64+0x54] ;  /* 0x000054080a134981 */ /* 0x000f22000c1e1900 */
[----:B------:R-:W-:Y:S02]  /*0580*/  @P2 LOP3.LUT R6, R6, R21, RZ, 0x3c, !PT ;  /* 0x0000001506062212 */ /* 0x000fe400078e3cff */
[----:B------:R-:W-:Y:S01]  /*0590*/  @P3 LOP3.LUT R2, R2, R23, RZ, 0x3c, !PT ;  /* 0x0000001702023212 */ /* 0x000fe200078e3cff */
[----:B------:R-:W4:Y:S04]  /*05a0*/  @P4 LDG.E R21, desc[UR8][R10.64+0x5c] ;  /* 0x00005c080a154981 */ /* 0x000f28000c1e1900 */
[----:B------:R-:W4:Y:S01]  /*05b0*/  @P5 LDG.E R23, desc[UR8][R10.64+0x68] ;  /* 0x000068080a175981 */ /* 0x000f22000c1e1900 */
[----:B--2---:R-:W-:-:S03]  /*05c0*/  @P1 LOP3.LUT R3, R3, R16, RZ, 0x3c, !PT ;  /* 0x0000001003031212 */ /* 0x004fc600078e3cff */
[----:B------:R-:W2:Y:S01]  /*05d0*/  @P4 LDG.E R16, desc[UR8][R10.64+0x50] ;  /* 0x000050080a104981 */ /* 0x000ea2000c1e1900 */
[----:B---3--:R-:W-:-:S03]  /*05e0*/  @P2 LOP3.LUT R5, R5, R18, RZ, 0x3c, !PT ;  /* 0x0000001205052212 */ /* 0x008fc600078e3cff */
[----:B------:R-:W3:Y:S01]  /*05f0*/  @P4 LDG.E R18, desc[UR8][R10.64+0x58] ;  /* 0x000058080a124981 */ /* 0x000ee2000c1e1900 */
[----:B----4-:R-:W-:-:S03]  /*0600*/  @P2 LOP3.LUT R3, R3, R20, RZ, 0x3c, !PT ;  /* 0x0000001403032212 */ /* 0x010fc600078e3cff */
[----:B------:R-:W4:Y:S01]  /*0610*/  @P5 LDG.E R20, desc[UR8][R10.64+0x64] ;  /* 0x000064080a145981 */ /* 0x000f22000c1e1900 */
[----:B------:R-:W-:-:S03]  /*0620*/  @P3 LOP3.LUT R5, R5, R24, RZ, 0x3c, !PT ;  /* 0x0000001805053212 */ /* 0x000fc600078e3cff */
[----:B------:R-:W4:Y:S01]  /*0630*/  @P5 LDG.E R24, desc[UR8][R10.64+0x6c] ;  /* 0x00006c080a185981 */ /* 0x000f22000c1e1900 */
[----:B------:R-:W-:Y:S02]  /*0640*/  LOP3.LUT P0, RZ, R22, 0x80, RZ, 0xc0, !PT ;  /* 0x0000008016ff7812 */ /* 0x000fe4000780c0ff */
[----:B------:R-:W-:Y:S02]  /*0650*/  @P3 LOP3.LUT R3, R3, R26, RZ, 0x3c, !PT ;  /* 0x0000001a03033212 */ /* 0x000fe400078e3cff */
[----:B------:R-:W-:Y:S02]  /*0660*/  @P3 LOP3.LUT R6, R6, R17, RZ, 0x3c, !PT ;  /* 0x0000001106063212 */ /* 0x000fe400078e3cff */
[----:B------:R-:W4:Y:S01]  /*0670*/  @P6 LDG.E R17, desc[UR8][R10.64+0x7c] ;  /* 0x00007c080a116981 */ /* 0x000f22000c1e1900 */
[----:B------:R-:W-:-:S03]  /*0680*/  @P4 LOP3.LUT R2, R2, R19, RZ, 0x3c, !PT ;  /* 0x0000001302024212 */ /* 0x000fc600078e3cff */
[----:B------:R-:W4:Y:S01]  /*0690*/  @P6 LDG.E R19, desc[UR8][R10.64+0x84] ;  /* 0x000084080a136981 */ /* 0x000f22000c1e1900 */
[----:B------:R-:W-:-:S03]  /*06a0*/  @P4 LOP3.LUT R6, R6, R21, RZ, 0x3c, !PT ;  /* 0x0000001506064212 */ /* 0x000fc600078e3cff */
[----:B------:R-:W4:Y:S01]  /*06b0*/  @P0 LDG.E R26, desc[UR8][R10.64+0x9c] ;  /* 0x00009c080a1a0981 */ /* 0x000f22000c1e1900 */
[----:B------:R-:W-:-:S03]  /*06c0*/  @P5 LOP3.LUT R2, R2, R23, RZ, 0x3c, !PT ;  /* 0x0000001702025212 */ /* 0x000fc600078e3cff */
        /* <DEDUP_REMOVED lines=10> */
[----:B------:R-:W-:Y:S02]  /*0770*/  @P5 LOP3.LUT R6, R6, R25, RZ, 0x3c, !PT ;  /* 0x0000001906065212 */ /* 0x000fe400078e3cff */
[----:B------:R-:W-:Y:S02]  /*0780*/  @P6 LOP3.LUT R7, R7, R28, RZ, 0x3c, !PT ;  /* 0x0000001c07076212 */ /* 0x000fe400078e3cff */
[----:B------:R-:W-:Y:S02]  /*0790*/  @P6 LOP3.LUT R2, R2, R17, RZ, 0x3c, !PT ;  /* 0x0000001102026212 */ /* 0x000fe400078e3cff */
[----:B------:R-:W-:Y:S02]  /*07a0*/  @P6 LOP3.LUT R6, R6, R19, RZ, 0x3c, !PT ;  /* 0x0000001306066212 */ /* 0x000fe400078e3cff */
[----:B------:R-:W-:Y:S02]  /*07b0*/  @P0 LOP3.LUT R7, R7, R26, RZ, 0x3c, !PT ;  /* 0x0000001a07070212 */ /* 0x000fe400078e3cff */
[----:B------:R-:W-:-:S02]  /*07c0*/  @P0 LOP3.LUT R2, R2, R21, RZ, 0x3c, !PT ;  /* 0x0000001502020212 */ /* 0x000fc400078e3cff */
[----:B------:R-:W-:Y:S02]  /*07d0*/  @P0 LOP3.LUT R6, R6, R23, RZ, 0x3c, !PT ;  /* 0x0000001706060212 */ /* 0x000fe400078e3cff */
[----:B--2---:R-:W-:Y:S02]  /*07e0*/  @P6 LOP3.LUT R5, R5, R16, RZ, 0x3c, !PT ;  /* 0x0000001005056212 */ /* 0x004fe400078e3cff */
[----:B---3--:R-:W-:Y:S02]  /*07f0*/  @P6 LOP3.LUT R3, R3, R18, RZ, 0x3c, !PT ;  /* 0x0000001203036212 */ /* 0x008fe400078e3cff */
[----:B----4-:R-:W-:Y:S02]  /*0800*/  @P0 LOP3.LUT R5, R5, R20, RZ, 0x3c, !PT ;  /* 0x0000001405050212 */ /* 0x010fe400078e3cff */
[----:B------:R-:W-:Y:S02]  /*0810*/  @P0 LOP3.LUT R3, R3, R24, RZ, 0x3c, !PT ;  /* 0x0000001803030212 */ /* 0x000fe400078e3cff */
[----:B------:R-:W-:-:S13]  /*0820*/  R2P PR, R22.B1, 0x7f ;  /* 0x0000007f16007804 */ /* 0x000fda0000001000 */
[----:B------:R-:W2:Y:S04]  /*0830*/  @P0 LDG.E R18, desc[UR8][R10.64+0xa0] ;  /* 0x0000a0080a120981 */ /* 0x000ea8000c1e1900 */
[----:B------:R-:W3:Y:S04]  /*0840*/  @P0 LDG.E R19, desc[UR8][R10.64+0xa4] ;  /* 0x0000a4080a130981 */ /* 0x000ee8000c1e1900 */
[----:B------:R-:W4:Y:S04]  /*0850*/  @P0 LDG.E R20, desc[UR8][R10.64+0xa8] ;  /* 0x0000a8080a140981 */ /* 0x000f28000c1e1900 */
[----:B------:R-:W4:Y:S04]  /*0860*/  @P0 LDG.E R21, desc[UR8][R10.64+0xac] ;  /* 0x0000ac080a150981 */ /* 0x000f28000c1e1900 */
[----:B------:R-:W4:Y:S04]  /*0870*/  @P0 LDG.E R24, desc[UR8][R10.64+0xb0] ;  /* 0x0000b0080a180981 */ /* 0x000f28000c1e1900 */
[----:B------:R-:W4:Y:S04]  /*0880*/  @P1 LDG.E R16, desc[UR8][R10.64+0xbc] ;  /* 0x0000bc080a101981 */ /* 0x000f28000c1e1900 */
[----:B------:R-:W4:Y:S04]  /*0890*/  @P1 LDG.E R26, desc[UR8][R10.64+0xb4] ;  /* 0x0000b4080a1a1981 */ /* 0x000f28000c1e1900 */
        /* <DEDUP_REMOVED lines=11> */
[----:B------:R-:W-:Y:S01]  /*0950*/  LOP3.LUT P0, RZ, R22, 0x8000, RZ, 0xc0, !PT ;  /* 0x0000800016ff7812 */ /* 0x000fe2000780c0ff */
[----:B------:R-:W4:Y:S01]  /*0960*/  @P2 LDG.E R24, desc[UR8][R10.64+0xd8] ;  /* 0x0000d8080a182981 */ /* 0x000f22000c1e1900 */
[----:B------:R-:W-:-:S03]  /*0970*/  @P1 LOP3.LUT R3, R3, R16, RZ, 0x3c, !PT ;  /* 0x0000001003031212 */ /* 0x000fc600078e3cff */
[----:B------:R-:W4:Y:S01]  /*0980*/  @P2 LDG.E R22, desc[UR8][R10.64+0xd0] ;  /* 0x0000d0080a162981 */ /* 0x000f22000c1e1900 */
[----:B------:R-:W-:-:S03]  /*0990*/  @P1 LOP3.LUT R5, R5, R26, RZ, 0x3c, !PT ;  /* 0x0000001a05051212 */ /* 0x000fc600078e3cff */
[----:B------:R-:W4:Y:S01]  /*09a0*/  @P3 LDG.E R16, desc[UR8][R10.64+0xe4] ;  /* 0x0000e4080a103981 */ /* 0x000f22000c1e1900 */
[----:B------:R-:W-:-:S03]  /*09b0*/  @P1 LOP3.LUT R2, R2, R23, RZ, 0x3c, !PT ;  /* 0x0000001702021212 */ /* 0x000fc600078e3cff */
[----:B------:R-:W4:Y:S01]  /*09c0*/  @P3 LDG.E R26, desc[UR8][R10.64+0xdc] ;  /* 0x0000dc080a1a3981 */ /* 0x000f22000c1e1900 */
[----:B------:R-:W-:-:S03]  /*09d0*/  @P1 LOP3.LUT R6, R6, R17, RZ, 0x3c, !PT ;  /* 0x0000001106061212 */ /* 0x000fc600078e3cff */
        /* <DEDUP_REMOVED lines=43> */
[----:B------:R-:W-:-:S04]  /*0c90*/  UIADD3 UR4, UPT, UPT, UR4, 0x10, URZ ;  /* 0x0000001004047890 */ /* 0x000fc8000fffe0ff */
[----:B------:R-:W-:Y:S01]  /*0ca0*/  UISETP.NE.AND UP0, UPT, UR4, 0x20, UPT ;  /* 0x000000200400788c */ /* 0x000fe2000bf05270 */
[----:B--2---:R-:W-:Y:S02]  /*0cb0*/  @P5 LOP3.LUT R7, R7, R18, RZ, 0x3c, !PT ;  /* 0x0000001207075212 */ /* 0x004fe400078e3cff */
[----:B---3--:R-:W-:Y:S02]  /*0cc0*/  @P6 LOP3.LUT R2, R2, R19, RZ, 0x3c, !PT ;  /* 0x0000001302026212 */ /* 0x008fe400078e3cff */
[----:B----4-:R-:W-:Y:S02]  /*0cd0*/  @P6 LOP3.LUT R5, R5, R20, RZ, 0x3c, !PT ;  /* 0x0000001405056212 */ /* 0x010fe400078e3cff */
[----:B------:R-:W-:Y:S02]  /*0ce0*/  @P6 LOP3.LUT R6, R6, R21, RZ, 0x3c, !PT ;  /* 0x0000001506066212 */ /* 0x000fe400078e3cff */
[----:B------:R-:W-:Y:S02]  /*0cf0*/  @P6 LOP3.LUT R3, R3, R22, RZ, 0x3c, !PT ;  /* 0x0000001603036212 */ /* 0x000fe400078e3cff */
[----:B------:R-:W-:-:S02]  /*0d00*/  @P6 LOP3.LUT R7, R7, R16, RZ, 0x3c, !PT ;  /* 0x0000001007076212 */ /* 0x000fc400078e3cff */
[----:B------:R-:W-:Y:S02]  /*0d10*/  @P0 LOP3.LUT R5, R5, R24, RZ, 0x3c, !PT ;  /* 0x0000001805050212 */ /* 0x000fe400078e3cff */
[----:B------:R-:W-:Y:S02]  /*0d20*/  @P0 LOP3.LUT R7, R7, R28, RZ, 0x3c, !PT ;  /* 0x0000001c07070212 */ /* 0x000fe400078e3cff */
[----:B------:R-:W-:Y:S02]  /*0d30*/  @P0 LOP3.LUT R3, R3, R26, RZ, 0x3c, !PT ;  /* 0x0000001a03030212 */ /* 0x000fe400078e3cff */
[----:B------:R-:W-:Y:S02]  /*0d40*/  @P0 LOP3.LUT R6, R6, R23, RZ, 0x3c, !PT ;  /* 0x0000001706060212 */ /* 0x000fe400078e3cff */
[----:B------:R-:W-:Y:S01]  /*0d50*/  @P0 LOP3.LUT R2, R2, R17, RZ, 0x3c, !PT ;  /* 0x0000001102020212 */ /* 0x000fe200078e3cff */
[----:B------:R-:W-:Y:S06]  /*0d60*/  BRA.U UP0, `(.L_x_4) ;  /* 0xfffffff500487547 */ /* 0x000fec000b83ffff */
[----:B------:R-:W-:-:S05]  /*0d70*/  VIADD R4, R4, 0x1 ;  /* 0x0000000104047836 */ /* 0x000fca0000000000 */
[----:B------:R-:W-:-:S13]  /*0d80*/  ISETP.NE.AND P0, PT, R4, 0x5, PT ;  /* 0x000000050400780c */ /* 0x000fda0003f05270 */
[----:B------:R-:W-:Y:S05]  /*0d90*/  @P0 BRA `(.L_x_5) ;  /* 0xfffffff400300947 */ /* 0x000fea000383ffff */
[----:B------:R-:W-:Y:S01]  /*0da0*/  LOP3.LUT R4, R12, 0x3, RZ, 0xc0, !PT ;  /* 0x000000030c047812 */ /* 0x000fe200078ec0ff */
[----:B------:R0:W-:Y:S03]  /*0db0*/  STL [R1+0x4], R5 ;  /* 0x0000040501007387 */ /* 0x0001e60000100800 */
[----:B------:R-:W-:Y:S01]  /*0dc0*/  ISETP.NE.U32.AND P0, PT, R4, 0x1, PT ;  /* 0x000000010400780c */ /* 0x000fe20003f05070 */
[----:B------:R0:W-:Y:S03]  /*0dd0*/  STL.64 [R1+0x8], R2 ;  /* 0x0000080201007387 */ /* 0x0001e60000100a00 */
[----:B------:R-:W-:Y:S01]  /*0de0*/  ISETP.NE.AND.EX P0, PT, RZ, RZ, PT, P0 ;  /* 0x000000ffff00720c */ /* 0x000fe20003f05300 */
[----:B------:R0:W-:-:S12]  /*0df0*/  STL.64 [R1+0x10], R6 ;  /* 0x0000100601007387 */ /* 0x0001d80000100a00 */
[----:B0-----:R-:W-:Y:S05]  /*0e00*/  @!P0 BRA `(.L_x_3) ;  /* 0x0000001800008947 */ /* 0x001fea0003800000 */
[----:B------:R-:W-:Y:S01]  /*0e10*/  UMOV UR4, URZ ;  /* 0x000000ff00047c82 */ /* 0x000fe20008000000 */
[----:B------:R-:W-:Y:S01]  /*0e20*/  UMOV UR5, URZ ;  /* 0x000000ff00057c82 */ /* 0x000fe20008000000 */
[----:B------:R-:W-:Y:S01]  /*0e30*/  CS2R R4, SRZ ;  /* 0x0000000000047805 */ /* 0x000fe2000001ff00 */
[----:B------:R-:W-:Y:S02]  /*0e40*/  IMAD.U32 R7, RZ, RZ, UR4 ;  /* 0x00000004ff077e24 */ /* 0x000fe4000f8e00ff */
[----:B------:R-:W-:Y:S02]  /*0e50*/  IMAD.U32 R6, RZ, RZ, UR5 ;  /* 0x00000005ff067e24 */ /* 0x000fe4000f8e00ff */
[----:B------:R-:W-:Y:S02]  /*0e60*/  IMAD.U32 R3, RZ, RZ, UR4 ;  /* 0x00000004ff037e24 */ /* 0x000fe4000f8e00ff */
[----:B------:R-:W-:-:S07]  /*0e70*/  IMAD.U32 R2, RZ, RZ, UR5 ;  /* 0x00000005ff027e24 */ /* 0x000fce000f8e00ff */
.L_x_7:
[----:B------:R-:W-:-:S06]  /*0e80*/  IMAD R14, R4, 0x4, R1 ;  /* 0x00000004040e7824 */ /* 0x000fcc00078e0201 */
[----:B------:R-:W5:Y:S01]  /*0e90*/  LDL R14, [R14+0x4] ;  /* 0x000004000e0e7983 */ /* 0x000f620000100800 */
[----:B------:R-:W-:-:S05]  /*0ea0*/  UMOV UR4, URZ ;  /* 0x000000ff00047c82 */ /* 0x000fca0008000000 */
.L_x_6:
        /* <DEDUP_REMOVED lines=183> */
[----:B0-----:R-:W-:Y:S05]  /*1a20*/  @P0 BRA `(.L_x_3) ;  /* 0x0000000800f80947 */ /* 0x001fea0003800000 */
[----:B------:R-:W-:Y:S01]  /*1a30*/  UMOV UR4, URZ ;  /* 0x000000ff00047c82 */ /* 0x000fe20008000000 */
[----:B------:R-:W-:Y:S01]  /*1a40*/  UMOV UR5, URZ ;  /* 0x000000ff00057c82 */ /* 0x000fe20008000000 */
[----:B------:R-:W-:Y:S01]  /*1a50*/  CS2R R4, SRZ ;  /* 0x0000000000047805 */ /* 0x000fe2000001ff00 */
[----:B------:R-:W-:Y:S02]  /*1a60*/  IMAD.U32 R7, RZ, RZ, UR4 ;  /* 0x00000004ff077e24 */ /* 0x000fe4000f8e00ff */
[----:B------:R-:W-:Y:S02]  /*1a70*/  IMAD.U32 R6, RZ, RZ, UR5 ;  /* 0x00000005ff067e24 */ /* 0x000fe4000f8e00ff */
[----:B------:R-:W-:Y:S02]  /*1a80*/  IMAD.U32 R3, RZ, RZ, UR4 ;  /* 0x00000004ff037e24 */ /* 0x000fe4000f8e00ff */
[----:B------:R-:W-:-:S07]  /*1a90*/  IMAD.U32 R2, RZ, RZ, UR5 ;  /* 0x00000005ff027e24 */ /* 0x000fce000f8e00ff */
.L_x_9:
[----:B------:R-:W-:-:S06]  /*1aa0*/  IMAD R14, R4, 0x4, R1 ;  /* 0x00000004040e7824 */ /* 0x000fcc00078e0201 */
[----:B------:R-:W5:Y:S01]  /*1ab0*/  LDL R14, [R14+0x4] ;  /* 0x000004000e0e7983 */ /* 0x000f620000100800 */
[----:B------:R-:W-:-:S05]  /*1ac0*/  UMOV UR4, URZ ;  /* 0x000000ff00047c82 */ /* 0x000fca0008000000 */
.L_x_8:
        /* <DEDUP_REMOVED lines=177> */
[----:B------:R0:W-:Y:S04]  /*25e0*/  STL [R1+0x4], R5 ;  /* 0x0000040501007387 */ /* 0x0001e80000100800 */
[----:B------:R0:W-:Y:S04]  /*25f0*/  STL.64 [R1+0x8], R2 ;  /* 0x0000080201007387 */ /* 0x0001e80000100a00 */
[----:B------:R0:W-:Y:S02]  /*2600*/  STL.64 [R1+0x10], R6 ;  /* 0x0000100601007387 */ /* 0x0001e40000100a00 */
.L_x_3:
[----:B------:R-:W-:Y:S05]  /*2610*/  BSYNC.RECONVERGENT B1 ;  /* 0x0000000000017941 */ /* 0x000fea0003800200 */
.L_x_2:
[C---:B------:R-:W-:Y:S01]  /*2620*/  ISETP.GT.U32.AND P0, PT, R12.reuse, 0x3, PT ;  /* 0x000000030c00780c */ /* 0x040fe20003f04070 */
[----:B------:R-:W-:Y:S01]  /*2630*/  VIADD R13, R13, 0x1 ;  /* 0x000000010d0d7836 */ /* 0x000fe20000000000 */
[--C-:B------:R-:W-:Y:S02]  /*2640*/  SHF.R.U64 R12, R12, 0x2, R15.reuse ;  /* 0x000000020c0c7819 */ /* 0x100fe4000000120f */
[----:B------:R-:W-:Y:S02]  /*2650*/  ISETP.GT.U32.AND.EX P0, PT, R15, RZ, PT, P0 ;  /* 0x000000ff0f00720c */ /* 0x000fe40003f04100 */
[----:B------:R-:W-:-:S11]  /*2660*/  SHF.R.U32.HI R15, RZ, 0x2, R15 ;  /* 0x00000002ff0f7819 */ /* 0x000fd6000001160f */
[----:B------:R-:W-:Y:S05]  /*2670*/  @P0 BRA `(.L_x_10) ;  /* 0xffffffd800d00947 */ /* 0x000fea000383ffff */
.L_x_1:
[----:B------:R-:W-:Y:S05]  /*2680*/  BSYNC.RECONVERGENT B0 ;  /* 0x0000000000007941 */ /* 0x000fea0003800200 */
.L_x_0:
[----:B------:R-:W1:Y:S01]  /*2690*/  LDC R11, c[0x0][0x390] ;  /* 0x0000e400ff0b7b82 */ /* 0x000e620000000800 */
[----:B------:R-:W-:Y:S01]  /*26a0*/  BSSY.RECONVERGENT B0, `(.L_x_11) ;  /* 0x00000bb000007945 */ /* 0x000fe20003800200 */
[----:B-1----:R-:W-:-:S05]  /*26b0*/  IMAD.SHL.U32 R4, R11, 0x400, RZ ;  /* 0x000004000b047824 */ /* 0x002fca00078e00ff */
[----:B------:R-:W-:-:S04]  /*26c0*/  IABS R13, R4 ;  /* 0x00000004000d7213 */ /* 0x000fc80000000000 */
[----:B------:R-:W1:Y:S08]  /*26d0*/  I2F.RP R10, R13 ;  /* 0x0000000d000a7306 */ /* 0x000e700000209400 */
[----:B-1----:R-:W1:Y:S02]  /*26e0*/  MUFU.RCP R10, R10 ;  /* 0x0000000a000a7308 */ /* 0x002e640000001000 */
[----:B-1----:R-:W-:-:S06]  /*26f0*/  VIADD R8, R10, 0xffffffe ;  /* 0x0ffffffe0a087836 */ /* 0x002fcc0000000000 */
[----:B------:R1:W2:Y:S02]  /*2700*/  F2I.FTZ.U32.TRUNC.NTZ R9, R8 ;  /* 0x0000000800097305 */ /* 0x0002a4000021f000 */
[----:B-1----:R-:W-:Y:S02]  /*2710*/  IMAD.MOV.U32 R8, RZ, RZ, RZ ;  /* 0x000000ffff087224 */ /* 0x002fe400078e00ff */
[----:B--2---:R-:W-:-:S04]  /*2720*/  IMAD.MOV R12, RZ, RZ, -R9 ;  /* 0x000000ffff0c7224 */ /* 0x004fc800078e0a09 */
[----:B------:R-:W-:Y:S01]  /*2730*/  IMAD R15, R12, R13, RZ ;  /* 0x0000000d0c0f7224 */ /* 0x000fe200078e02ff */
[----:B------:R-:W-:-:S03]  /*2740*/  IABS R12, R4 ;  /* 0x00000004000c7213 */ /* 0x000fc60000000000 */
[----:B------:R-:W-:Y:S02]  /*2750*/  IMAD.HI.U32 R9, R9, R15, R8 ;  /* 0x0000000f09097227 */ /* 0x000fe400078e0008 */
[----:B------:R-:W1:Y:S02]  /*2760*/  S2R R8, SR_TID.X ;  /* 0x0000000000087919 */ /* 0x000e640000002100 */
[----:B------:R-:W-:Y:S02]  /*2770*/  IMAD.MOV R12, RZ, RZ, -R12 ;  /* 0x000000ffff0c7224 */ /* 0x000fe400078e0a0c */
[----:B------:R-:W-:-:S04]  /*2780*/  IMAD.HI.U32 R9, R9, 0x3b9aca00, RZ ;  /* 0x3b9aca0009097827 */ /* 0x000fc800078e00ff */
[----:B------:R-:W-:-:S05]  /*2790*/  IMAD R10, R9, R12, 0x3b9aca00 ;  /* 0x3b9aca00090a7424 */ /* 0x000fca00078e020c */
[----:B------:R-:W-:-:S13]  /*27a0*/  ISETP.GT.U32.AND P1, PT, R13, R10, PT ;  /* 0x0000000a0d00720c */ /* 0x000fda0003f24070 */
[----:B------:R-:W-:Y:S02]  /*27b0*/  @!P1 IMAD.IADD R10, R10, 0x1, -R13 ;  /* 0x000000010a0a9824 */ /* 0x000fe400078e0a0d */
[----:B------:R-:W-:Y:S01]  /*27c0*/  @!P1 VIADD R9, R9, 0x1 ;  /* 0x0000000109099836 */ /* 0x000fe20000000000 */
[----:B------:R-:W-:Y:S02]  /*27d0*/  ISETP.NE.AND P1, PT, R4, RZ, PT ;  /* 0x000000ff0400720c */ /* 0x000fe40003f25270 */
[----:B------:R-:W-:Y:S01]  /*27e0*/  ISETP.GE.U32.AND P0, PT, R10, R13, PT ;  /* 0x0000000d0a00720c */ /* 0x000fe20003f06070 */
[----:B-1----:R-:W-:Y:S01]  /*27f0*/  IMAD R8, R11, UR6, R8 ;  /* 0x000000060b087c24 */ /* 0x002fe2000f8e0208 */
[----:B------:R-:W-:-:S04]  /*2800*/  LOP3.LUT R10, R4, 0x3b9aca00, RZ, 0x3c, !PT ;  /* 0x3b9aca00040a7812 */ /* 0x000fc800078e3cff */
[----:B------:R-:W-:-:S07]  /*2810*/  ISETP.GE.AND P2, PT, R10, RZ, PT ;  /* 0x000000ff0a00720c */ /* 0x000fce0003f46270 */
[----:B------:R-:W-:-:S06]  /*2820*/  @P0 VIADD R9, R9, 0x1 ;  /* 0x0000000109090836 */ /* 0x000fcc0000000000 */
[----:B------:R-:W-:Y:S01]  /*2830*/  @!P2 IMAD.MOV R9, RZ, RZ, -R9 ;  /* 0x000000ffff09a224 */ /* 0x000fe200078e0a09 */
[----:B------:R-:W-:-:S05]  /*2840*/  @!P1 LOP3.LUT R9, RZ, R4, RZ, 0x33, !PT ;  /* 0x00000004ff099212 */ /* 0x000fca00078e33ff */
[----:B------:R-:W-:Y:S02]  /*2850*/  IMAD.MOV R13, RZ, RZ, -R9 ;  /* 0x000000ffff0d7224 */ /* 0x000fe400078e0a09 */
[----:B------:R-:W-:Y:S02]  /*2860*/  VIADD R10, R9, 0x1 ;  /* 0x00000001090a7836 */ /* 0x000fe40000000000 */
[----:B------:R-:W-:Y:S02]  /*2870*/  IMAD R11, R4, R13, 0x3b9aca00 ;  /* 0x3b9aca00040b7424 */ /* 0x000fe400078e020d */
[----:B------:R-:W-:-:S03]  /*2880*/  IMAD.MOV.U32 R4, RZ, RZ, RZ ;  /* 0x000000ffff047224 */ /* 0x000fc600078e00ff */
[----:B------:R-:W-:-:S13]  /*2890*/  ISETP.GE.U32.AND P0, PT, R8, R11, PT ;  /* 0x0000000b0800720c */ /* 0x000fda0003f06070 */
[----:B------:R-:W-:-:S05]  /*28a0*/  @P0 IMAD.MOV R10, RZ, RZ, R9 ;  /* 0x000000ffff0a0224 */ /* 0x000fca00078e0209 */
[----:B------:R-:W-:-:S13]  /*28b0*/  ISETP.NE.AND P0, PT, R10, RZ, PT ;  /* 0x000000ff0a00720c */ /* 0x000fda0003f05270 */
[----:B------:R-:W-:Y:S05]  /*28c0*/  @!P0 BRA `(.L_x_12) ;  /* 0x0000000800608947 */ /* 0x000fea0003800000 */
[----:B------:R-:W1:Y:S01]  /*28d0*/  LDCU.64 UR4, c[0x0][0x388] ;  /* 0x00007100ff0477ac */ /* 0x000e620008000a00 */
[----:B------:R-:W-:Y:S02]  /*28e0*/  IMAD.MOV.U32 R12, RZ, RZ, R5 ;  /* 0x000000ffff0c7224 */ /* 0x000fe400078e0005 */
[----:B------:R-:W-:Y:S01]  /*28f0*/  IMAD.MOV.U32 R14, RZ, RZ, R2 ;  /* 0x000000ffff0e7224 */ /* 0x000fe200078e0002 */
[--C-:B0-----:R-:W-:Y:S01]  /*2900*/  SHF.R.S32.HI R2, RZ, 0x1f, R10.reuse ;  /* 0x0000001fff027819 */ /* 0x101fe2000001140a */
[----:B------:R-:W-:Y:S02]  /*2910*/  IMAD.MOV.U32 R8, RZ, RZ, R3 ;  /* 0x000000ffff087224 */ /* 0x000fe400078e0003 */
[----:B------:R-:W-:Y:S02]  /*2920*/  IMAD.MOV.U32 R5, RZ, RZ, R10 ;  /* 0x000000ffff057224 */ /* 0x000fe400078e000a */
[----:B------:R-:W-:Y:S01]  /*2930*/  IMAD.MOV.U32 R4, RZ, RZ, RZ ;  /* 0x000000ffff047224 */ /* 0x000fe200078e00ff */
[----:B-1----:R-:W-:-:S02]  /*2940*/  ULOP3.LUT UR6, UR4, 0xaad26b49, URZ, 0x3c, !UPT ;  /* 0xaad26b4904067892 */ /* 0x002fc4000f8e3cff */
[----:B------:R-:W-:Y:S02]  /*2950*/  ULOP3.LUT UR4, UR5, 0xf7dcefdd, URZ, 0x3c, !UPT ;  /* 0xf7dcefdd05047892 */ /* 0x000fe4000f8e3cff */
[----:B------:R-:W-:-:S04]  /*2960*/  UIMAD UR6, UR6, 0x4182bed5, URZ ;  /* 0x4182bed5060678a4 */ /* 0x000fc8000f8e02ff */
[----:B------:R-:W-:-:S04]  /*2970*/  UIMAD UR4, UR4, -0x658354e5, UR6 ;  /* 0x9a7cab1b040478a4 */ /* 0x000fc8000f8e0206 */
[----:B------:R-:W-:-:S06]  /*2980*/  UIADD3 UR4, UPT, UPT, UR4, 0x6a788e, URZ ;  /* 0x006a788e04047890 */ /* 0x000fcc000fffe0ff */
[----:B------:R-:W-:-:S07]  /*2990*/  IMAD.U32 R3, RZ, RZ, UR4 ;  /* 0x00000004ff037e24 */ /* 0x000fce000f8e00ff */
.L_x_13:
[----:B------:R-:W-:Y:S01]  /*29a0*/  SHF.R.U32.HI R9, RZ, 0x2, R12 ;  /* 0x00000002ff097819 */ /* 0x000fe2000001160c */
[----:B------:R-:W-:Y:S01]  /*29b0*/  IMAD.SHL.U32 R10, R7, 0x10, RZ ;  /* 0x00000010070a7824 */ /* 0x000fe200078e00ff */
[----:B------:R-:W-:Y:S02]  /*29c0*/  SHF.R.U32.HI R13, RZ, 0x2, R14 ;  /* 0x00000002ff0d7819 */ /* 0x000fe4000001160e */
[----:B------:R-:W-:Y:S02]  /*29d0*/  LOP3.LUT R9, R9, R12, RZ, 0x3c, !PT ;  /* 0x0000000c09097212 */ /* 0x000fe400078e3cff */
[----:B------:R-:W-:Y:S02]  /*29e0*/  LOP3.LUT R13, R13, R14, RZ, 0x3c, !PT ;  /* 0x0000000e0d0d7212 */ /* 0x000fe400078e3cff */
[----:B------:R-:W-:Y:S01]  /*29f0*/  SHF.R.U32.HI R14, RZ, 0x2, R7 ;  /* 0x00000002ff0e7819 */ /* 0x000fe20000011607 */
[----:B------:R-:W-:Y:S01]  /*2a00*/  IMAD.SHL.U32 R11, R9, 0x2, RZ ;  /* 0x00000002090b7824 */ /* 0x000fe200078e00ff */
[----:B------:R-:W-:-:S02]  /*2a10*/  IADD3 R5, P0, PT, R5, -0x1, RZ ;  /* 0xffffffff05057810 */ /* 0x000fc40007f1e0ff */
[----:B------:R-:W-:Y:S02]  /*2a20*/  LOP3.LUT R14, R14, R7, RZ, 0x3c, !PT ;  /* 0x000000070e0e7212 */ /* 0x000fe400078e3cff */
[----:B------:R-:W-:Y:S01]  /*2a30*/  LOP3.LUT R10, R9, R11, R10, 0x96, !PT ;  /* 0x0000000b090a7212 */ /* 0x000fe200078e960a */
[----:B------:R-:W-:Y:S01]  /*2a40*/  IMAD.SHL.U32 R9, R13, 0x2, RZ ;  /* 0x000000020d097824 */ /* 0x000fe200078e00ff */
[----:B------:R-:W-:Y:S02]  /*2a50*/  SHF.R.U32.HI R11, RZ, 0x2, R8 ;  /* 0x00000002ff0b7819 */ /* 0x000fe40000011608 */
[----:B------:R-:W-:Y:S02]  /*2a60*/  LOP3.LUT R10, R10, R7, RZ, 0x3c, !PT ;  /* 0x000000070a0a7212 */ /* 0x000fe400078e3cff */
[----:B------:R-:W-:Y:S02]  /*2a70*/  LOP3.LUT R11, R11, R8, RZ, 0x3c, !PT ;  /* 0x000000080b0b7212 */ /* 0x000fe400078e3cff */
[----:B------:R-:W-:Y:S01]  /*2a80*/  IADD3.X R2, PT, PT, R2, -0x1, RZ, P0, !PT ;  /* 0xffffffff02027810 */ /* 0x000fe200007fe4ff */
[----:B------:R-:W-:Y:S01]  /*2a90*/  IMAD.SHL.U32 R12, R10, 0x10, RZ ;  /* 0x000000100a0c7824 */ /* 0x000fe200078e00ff */
[----:B------:R-:W-:-:S04]  /*2aa0*/  ISETP.NE.U32.AND P0, PT, R5, RZ, PT ;  /* 0x000000ff0500720c */ /* 0x000fc80003f05070 */
[----:B------:R-:W-:Y:S02]  /*2ab0*/  LOP3.LUT R9, R13, R9, R12, 0x96, !PT ;  /* 0x000000090d097212 */ /* 0x000fe400078e960c */
[----:B------:R-:W-:Y:S02]  /*2ac0*/  SHF.R.U32.HI R13, RZ, 0x2, R6 ;  /* 0x00000002ff0d7819 */ /* 0x000fe40000011606 */
[----:B------:R-:W-:Y:S01]  /*2ad0*/  LOP3.LUT R8, R9, R10, RZ, 0x3c, !PT ;  /* 0x0000000a09087212 */ /* 0x000fe200078e3cff */
[----:B------:R-:W-:Y:S01]  /*2ae0*/  IMAD.SHL.U32 R9, R11, 0x2, RZ ;  /* 0x000000020b097824 */ /* 0x000fe200078e00ff */
[----:B------:R-:W-:Y:S02]  /*2af0*/  LOP3.LUT R13, R13, R6, RZ, 0x3c, !PT ;  /* 0x000000060d0d7212 */ /* 0x000fe400078e3cff */
[----:B------:R-:W-:Y:S01]  /*2b00*/  ISETP.NE.AND.EX P0, PT, R2, RZ, PT, P0 ;  /* 0x000000ff0200720c */ /* 0x000fe20003f05300 */
[----:B------:R-:W-:-:S05]  /*2b10*/  IMAD.SHL.U32 R12, R8, 0x10, RZ ;  /* 0x00000010080c7824 */ /* 0x000fca00078e00ff */
[----:B------:R-:W-:Y:S02]  /*2b20*/  LOP3.LUT R9, R11, R9, R12, 0x96, !PT ;  /* 0x000000090b097212 */ /* 0x000fe400078e960c */
[----:B------:R-:W-:Y:S02]  /*2b30*/  SHF.R.U32.HI R11, RZ, 0x2, R10 ;  /* 0x00000002ff0b7819 */ /* 0x000fe4000001160a */
[----:B------:R-:W-:Y:S01]  /*2b40*/  LOP3.LUT R6, R9, R8, RZ, 0x3c, !PT ;  /* 0x0000000809067212 */ /* 0x000fe200078e3cff */
[----:B------:R-:W-:Y:S01]  /*2b50*/  IMAD.SHL.U32 R9, R13, 0x2, RZ ;  /* 0x000000020d097824 */ /* 0x000fe200078e00ff */
[----:B------:R-:W-:-:S03]  /*2b60*/  LOP3.LUT R11, R11, R10, RZ, 0x3c, !PT ;  /* 0x0000000a0b0b7212 */ /* 0x000fc600078e3cff */
[----:B------:R-:W-:-:S05]  /*2b70*/  IMAD.SHL.U32 R12, R6, 0x10, RZ ;  /* 0x00000010060c7824 */ /* 0x000fca00078e00ff */
[----:B------:R-:W-:Y:S02]  /*2b80*/  LOP3.LUT R9, R13, R9, R12, 0x96, !PT ;  /* 0x000000090d097212 */ /* 0x000fe400078e960c */
[----:B------:R-:W-:Y:S02]  /*2b90*/  IADD3 R13, PT, PT, R3, 0xb0f8a, R6 ;  /* 0x000b0f8a030d7810 */ /* 0x000fe40007ffe006 */
[----:B------:R-:W-:Y:S01]  /*2ba0*/  LOP3.LUT R12, R9, R6, RZ, 0x3c, !PT ;  /* 0x00000006090c7212 */ /* 0x000fe200078e3cff */
[----:B------:R-:W-:-:S04]  /*2bb0*/  IMAD.SHL.U32 R9, R14, 0x2, RZ ;  /* 0x000000020e097824 */ /* 0x000fc800078e00ff */
        /* <DEDUP_REMOVED lines=14> */
[--C-:B------:R-:W-:Y:S02]  /*2ca0*/  SHF.R.U32.HI R9, RZ, 0x2, R12.reuse ;  /* 0x00000002ff097819 */ /* 0x100fe4000001160c */
[----:B------:R-:W-:Y:S01]  /*2cb0*/  LOP3.LUT R18, R7, R16, RZ, 0x3c, !PT ;  /* 0x0000001007127212 */ /* 0x000fe200078e3cff */
[----:B------:R-:W-:Y:S01]  /*2cc0*/  IMAD.SHL.U32 R7, R11, 0x2, RZ ;  /* 0x000000020b077824 */ /* 0x000fe200078e00ff */
[----:B------:R-:W-:Y:S02]  /*2cd0*/  LOP3.LUT R9, R9, R12, RZ, 0x3c, !PT ;  /* 0x0000000c09097212 */ /* 0x000fe400078e3cff */
[----:B------:R-:W-:Y:S01]  /*2ce0*/  IADD3 R12, PT, PT, R3, 0x10974f, R12 ;  /* 0x0010974f030c7810 */ /* 0x000fe20007ffe00c */
        /* <DEDUP_REMOVED lines=9> */
[----:B------:R-:W-:Y:S02]  /*2d80*/  SHF.R.U32.HI R9, RZ, 0x2, R16 ;  /* 0x00000002ff097819 */ /* 0x000fe40000011610 */
[----:B------:R-:W-:Y:S01]  /*2d90*/  LOP3.LUT R22, R7, R20, RZ, 0x3c, !PT ;  /* 0x0000001407167212 */ /* 0x000fe200078e3cff */
[----:B------:R-:W-:Y:S01]  /*2da0*/  IMAD.SHL.U32 R7, R11, 0x2, RZ ;  /* 0x000000020b077824 */ /* 0x000fe200078e00ff */
[----:B------:R-:W-:-:S03]  /*2db0*/  LOP3.LUT R9, R9, R16, RZ, 0x3c, !PT ;  /* 0x0000001009097212 */ /* 0x000fc600078e3cff */
[----:B------:R-:W-:-:S05]  /*2dc0*/  IMAD.SHL.U32 R24, R22, 0x10, RZ ;  /* 0x0000001016187824 */ /* 0x000fca00078e00ff */
[----:B------:R-:W-:Y:S01]  /*2dd0*/  LOP3.LUT R7, R11, R7, R24, 0x96, !PT ;  /* 0x000000070b077212 */ /* 0x000fe200078e9618 */
[----:B------:R-:W-:Y:S01]  /*2de0*/  IMAD.IADD R11, R10, 0x1, R3 ;  /* 0x000000010a0b7824 */ /* 0x000fe200078e0203 */
[----:B------:R-:W-:Y:S02]  /*2df0*/  IADD3 R24, PT, PT, R3, 0x587c5, R8 ;  /* 0x000587c503187810 */ /* 0x000fe40007ffe008 */
[----:B------:R-:W-:Y:S01]  /*2e00*/  LOP3.LUT R10, R7, R22, RZ, 0x3c, !PT ;  /* 0x00000016070a7212 */ /* 0x000fe200078e3cff */
[----:B------:R-:W-:Y:S01]  /*2e10*/  IMAD.SHL.U32 R7, R9, 0x2, RZ ;  /* 0x0000000209077824 */ /* 0x000fe200078e00ff */
[----:B------:R-:W-:Y:S02]  /*2e20*/  LOP3.LUT R15, R24, R11, RZ, 0xc0, !PT ;  /* 0x0000000b180f7212 */ /* 0x000fe400078ec0ff */
[----:B------:R-:W-:Y:S01]  /*2e30*/  SHF.R.U32.HI R11, RZ, 0x2, R18 ;  /* 0x00000002ff0b7819 */ /* 0x000fe20000011612 */
[----:B------:R-:W-:Y:S01]  /*2e40*/  IMAD.SHL.U32 R8, R10, 0x10, RZ ;  /* 0x000000100a087824 */ /* 0x000fe200078e00ff */
[----:B------:R-:W-:-:S02]  /*2e50*/  LOP3.LUT R24, R12, R13, RZ, 0xc0, !PT ;  /* 0x0000000d0c187212 */ /* 0x000fc400078ec0ff */
[----:B------:R-:W-:Y:S02]  /*2e60*/  LOP3.LUT R11, R11, R18, RZ, 0x3c, !PT ;  /* 0x000000120b0b7212 */ /* 0x000fe400078e3cff */
[----:B------:R-:W-:Y:S02]  /*2e70*/  LOP3.LUT R7, R9, R7, R8, 0x96, !PT ;  /* 0x0000000709077212 */ /* 0x000fe400078e9608 */
[----:B------:R-:W-:Y:S01]  /*2e80*/  SHF.R.U32.HI R13, RZ, 0x2, R20 ;  /* 0x00000002ff0d7819 */ /* 0x000fe20000011614 */
[----:B------:R0:W-:Y:S01]  /*2e90*/  POPC R9, R15 ;  /* 0x0000000f00097309 */ /* 0x0001e20000000000 */
[----:B------:R-:W-:Y:S01]  /*2ea0*/  LOP3.LUT R6, R7, R10, RZ, 0x3c, !PT ;  /* 0x0000000a07067212 */ /* 0x000fe200078e3cff */
[----:B------:R-:W-:Y:S01]  /*2eb0*/  IMAD.SHL.U32 R7, R11, 0x2, RZ ;  /* 0x000000020b077824 */ /* 0x000fe200078e00ff */
[----:B------:R-:W-:Y:S02]  /*2ec0*/  LOP3.LUT R13, R13, R20, RZ, 0x3c, !PT ;  /* 0x000000140d0d7212 */ /* 0x000fe400078e3cff */
[----:B------:R-:W-:Y:S01]  /*2ed0*/  SHF.R.U32.HI R17, RZ, 0x2, R10 ;  /* 0x00000002ff117819 */ /* 0x000fe2000001160a */
[----:B------:R-:W-:Y:S01]  /*2ee0*/  IMAD.SHL.U32 R8, R6, 0x10, RZ ;  /* 0x0000001006087824 */ /* 0x000fe200078e00ff */
[----:B------:R-:W-:Y:S01]  /*2ef0*/  IADD3 R18, PT, PT, R3, 0x212e9e, R18 ;  /* 0x00212e9e03127810 */ /* 0x000fe20007ffe012 */
[----:B------:R-:W-:Y:S01]  /*2f00*/  POPC R24, R24 ;  /* 0x0000001800187309 */ /* 0x000fe20000000000 */
[----:B------:R-:W-:-:S02]  /*2f10*/  LOP3.LUT R17, R17, R10, RZ, 0x3c, !PT ;  /* 0x0000000a11117212 */ /* 0x000fc400078e3cff */
[----:B------:R-:W-:Y:S02]  /*2f20*/  LOP3.LUT R7, R11, R7, R8, 0x96, !PT ;  /* 0x000000070b077212 */ /* 0x000fe400078e9608 */
[----:B------:R-:W-:Y:S02]  /*2f30*/  IADD3 R11, PT, PT, R3, 0x1ba6d9, R16 ;  /* 0x001ba6d9030b7810 */ /* 0x000fe40007ffe010 */
[----:B------:R-:W-:Y:S01]  /*2f40*/  LOP3.LUT R12, R7, R6, RZ, 0x3c, !PT ;  /* 0x00000006070c7212 */ /* 0x000fe200078e3cff */
[----:B------:R-:W-:Y:S01]  /*2f50*/  IMAD.SHL.U32 R7, R13, 0x2, RZ ;  /* 0x000000020d077824 */ /* 0x000fe200078e00ff */
[----:B0-----:R-:W-:Y:S02]  /*2f60*/  SHF.R.U32.HI R15, RZ, 0x2, R22 ;  /* 0x00000002ff0f7819 */ /* 0x001fe40000011616 */
[----:B------:R-:W-:Y:S01]  /*2f70*/  LOP3.LUT R11, R11, R14, RZ, 0xc0, !PT ;  /* 0x0000000e0b0b7212 */ /* 0x000fe200078ec0ff */
[----:B------:R-:W-:Y:S01]  /*2f80*/  IMAD.SHL.U32 R8, R12, 0x10, RZ ;  /* 0x000000100c087824 */ /* 0x000fe200078e00ff */
[----:B------:R-:W-:-:S02]  /*2f90*/  LOP3.LUT R15, R15, R22, RZ, 0x3c, !PT ;  /* 0x000000160f0f7212 */ /* 0x000fc400078e3cff */
[----:B------:R-:W-:Y:S02]  /*2fa0*/  IADD3 R22, PT, PT, R3, 0x2c3e28, R22 ;  /* 0x002c3e2803167810 */ /* 0x000fe40007ffe016 */
[----:B------:R-:W-:Y:S01]  /*2fb0*/  LOP3.LUT R7, R13, R7, R8, 0x96, !PT ;  /* 0x000000070d077212 */ /* 0x000fe200078e9608 */
[----:B------:R-:W0:Y:S01]  /*2fc0*/  POPC R11, R11 ;  /* 0x0000000b000b7309 */ /* 0x000e220000000000 */
[----:B------:R-:W-:Y:S02]  /*2fd0*/  IADD3 R13, PT, PT, R3, 0x26b663, R20 ;  /* 0x0026b663030d7810 */ /* 0x000fe40007ffe014 */
[----:B------:R-:W-:Y:S01]  /*2fe0*/  LOP3.LUT R14, R7, R12, RZ, 0x3c, !PT ;  /* 0x0000000c070e7212 */ /* 0x000fe200078e3cff */
[----:B------:R-:W-:Y:S01]  /*2ff0*/  IMAD.SHL.U32 R7, R15, 0x2, RZ ;  /* 0x000000020f077824 */ /* 0x000fe200078e00ff */
[----:B------:R-:W-:Y:S02]  /*3000*/  LOP3.LUT R13, R13, R18, RZ, 0xc0, !PT ;  /* 0x000000120d0d7212 */ /* 0x000fe400078ec0ff */
[----:B------:R-:W-:Y:S01]  /*3010*/  IADD3 R18, PT, PT, R3, 0x3cd577, R12 ;  /* 0x003cd57703127810 */ /* 0x000fe20007ffe00c */
[----:B------:R-:W-:-:S03]  /*3020*/  IMAD.SHL.U32 R8, R14, 0x10, RZ ;  /* 0x000000100e087824 */ /* 0x000fc600078e00ff */
[----:B------:R-:W-:Y:S02]  /*3030*/  POPC R13, R13 ;  /* 0x0000000d000d7309 */ /* 0x000fe40000000000 */
[----:B------:R-:W-:Y:S02]  /*3040*/  LOP3.LUT R7, R15, R7, R8, 0x96, !PT ;  /* 0x000000070f077212 */ /* 0x000fe400078e9608 */
[----:B------:R-:W-:Y:S02]  /*3050*/  IADD3 R15, PT, PT, R3, 0x31c5ed, R10 ;  /* 0x0031c5ed030f7810 */ /* 0x000fe40007ffe00a */
[----:B------:R-:W-:Y:S01]  /*3060*/  LOP3.LUT R8, R7, R14, RZ, 0x3c, !PT ;  /* 0x0000000e07087212 */ /* 0x000fe200078e3cff */
[----:B------:R-:W-:Y:S01]  /*3070*/  IMAD.SHL.U32 R7, R17, 0x2, RZ ;  /* 0x0000000211077824 */ /* 0x000fe200078e00ff */
[----:B------:R-:W-:Y:S02]  /*3080*/  LOP3.LUT R22, R15, R22, RZ, 0xc0, !PT ;  /* 0x000000160f167212 */ /* 0x000fe400078ec0ff */
[----:B------:R-:W-:Y:S01]  /*3090*/  SHF.R.U32.HI R15, RZ, 0x2, R6 ;  /* 0x00000002ff0f7819 */ /* 0x000fe20000011606 */
[----:B------:R-:W-:Y:S01]  /*30a0*/  IMAD.SHL.U32 R10, R8, 0x10, RZ ;  /* 0x00000010080a7824 */ /* 0x000fe200078e00ff */
[----:B0-----:R-:W-:-:S02]  /*30b0*/  IADD3 R9, PT, PT, R11, R24, R9 ;  /* 0x000000180b097210 */ /* 0x001fc40007ffe009 */
[----:B------:R-:W-:Y:S02]  /*30c0*/  LOP3.LUT R15, R15, R6, RZ, 0x3c, !PT ;  /* 0x000000060f0f7212 */ /* 0x000fe400078e3cff */
[----:B------:R-:W-:Y:S02]  /*30d0*/  LOP3.LUT R7, R17, R7, R10, 0x96, !PT ;  /* 0x0000000711077212 */ /* 0x000fe400078e960a */
[----:B------:R-:W-:Y:S01]  /*30e0*/  IADD3 R17, PT, PT, R3, 0x374db2, R6 ;  /* 0x00374db203117810 */ /* 0x000fe20007ffe006 */
[----:B------:R-:W0:Y:S01]  /*30f0*/  POPC R10, R22 ;  /* 0x00000016000a7309 */ /* 0x000e220000000000 */
[----:B------:R-:W-:Y:S01]  /*3100*/  LOP3.LUT R6, R7, R8, RZ, 0x3c, !PT ;  /* 0x0000000807067212 */ /* 0x000fe200078e3cff */
[----:B------:R-:W-:Y:S01]  /*3110*/  IMAD.SHL.U32 R7, R15, 0x2, RZ ;  /* 0x000000020f077824 */ /* 0x000fe200078e00ff */
[----:B------:R-:W-:Y:S02]  /*3120*/  LOP3.LUT R17, R18, R17, RZ, 0xc0, !PT ;  /* 0x0000001112117212 */ /* 0x000fe400078ec0ff */
[C---:B------:R-:W-:Y:S01]  /*3130*/  IADD3 R18, PT, PT, R3.reuse, 0x47e501, R8 ;  /* 0x0047e50103127810 */ /* 0x040fe20007ffe008 */
[----:B------:R-:W-:Y:S01]  /*3140*/  IMAD.SHL.U32 R16, R6, 0x10, RZ ;  /* 0x0000001006107824 */ /* 0x000fe200078e00ff */
[----:B------:R-:W-:-:S04]  /*3150*/  IADD3 R19, PT, PT, R3, 0x4d6cc6, R6 ;  /* 0x004d6cc603137810 */ /* 0x000fc80007ffe006 */
[----:B------:R-:W-:Y:S02]  /*3160*/  LOP3.LUT R7, R15, R7, R16, 0x96, !PT ;  /* 0x000000070f077212 */ /* 0x000fe400078e9610 */
[----:B------:R-:W-:Y:S01]  /*3170*/  IADD3 R15, PT, PT, R3, 0x425d3c, R14 ;  /* 0x00425d3c030f7810 */ /* 0x000fe20007ffe00e */
[----:B------:R-:W-:Y:S01]  /*3180*/  POPC R16, R17 ;  /* 0x0000001100107309 */ /* 0x000fe20000000000 */
[----:B------:R-:W-:Y:S02]  /*3190*/  LOP3.LUT R7, R7, R6, RZ, 0x3c, !PT ;  /* 0x0000000607077212 */ /* 0x000fe400078e3cff */
[----:B------:R-:W-:Y:S02]  /*31a0*/  LOP3.LUT R18, R18, R15, RZ, 0xc0, !PT ;  /* 0x0000000f12127212 */ /* 0x000fe400078ec0ff */
[----:B0-----:R-:W-:Y:S01]  /*31b0*/  IADD3 R9, PT, PT, R10, R9, R13 ;  /* 0x000000090a097210 */ /* 0x001fe20007ffe00d */
[----:B------:R-:W-:Y:S02]  /*31c0*/  IMAD.IADD R15, R7, 0x1, R3 ;  /* 0x00000001070f7824 */ /* 0x000fe400078e0203 */
[----:B------:R-:W-:Y:S01]  /*31d0*/  VIADD R3, R3, 0x587c50 ;  /* 0x00587c5003037836 */ /* 0x000fe20000000000 */
[----:B------:R-:W0:Y:S02]  /*31e0*/  POPC R18, R18 ;  /* 0x0000001200127309 */ /* 0x000e240000000000 */
[----:B------:R-:W-:-:S04]  /*31f0*/  LEA R20, R15, 0x16000000, 0x19 ;  /* 0x160000000f147811 */ /* 0x000fc800078ec8ff */
[----:B------:R-:W-:-:S06]  /*3200*/  LOP3.LUT R19, R20, R19, RZ, 0xc0, !PT ;  /* 0x0000001314137212 */ /* 0x000fcc00078ec0ff */
[----:B------:R-:W1:Y:S01]  /*3210*/  POPC R19, R19 ;  /* 0x0000001300137309 */ /* 0x000e620000000000 */
[----:B0-----:R-:W-:-:S04]  /*3220*/  IADD3 R9, PT, PT, R18, R9, R16 ;  /* 0x0000000912097210 */ /* 0x001fc80007ffe010 */
[----:B-1----:R-:W-:Y:S01]  /*3230*/  VIADDMNMX R4, R9, R19, R4, !PT ;  /* 0x0000001309047246 */ /* 0x002fe20007800104 */
[----:B------:R-:W-:Y:S06]  /*3240*/  @P0 BRA `(.L_x_13) ;  /* 0xfffffff400d40947 */ /* 0x000fec000383ffff */
.L_x_12:
[----:B------:R-:W-:Y:S05]  /*3250*/  BSYNC.RECONVERGENT B0 ;  /* 0x0000000000007941 */ /* 0x000fea0003800200 */
.L_x_11:
[----:B------:R-:W1:Y:S01]  /*3260*/  LDCU.64 UR4, c[0x0][0x380] ;  /* 0x00007000ff0477ac */ /* 0x000e620008000a00 */
[----:B0-----:R-:W-:Y:S02]  /*3270*/  SHF.R.S32.HI R3, RZ, 0x1f, R0 ;  /* 0x0000001fff037819 */ /* 0x001fe40000011400 */
[----:B-1----:R-:W-:-:S04]  /*3280*/  LEA R2, P0, R0, UR4, 0x2 ;  /* 0x0000000400027c11 */ /* 0x002fc8000f8010ff */
[----:B------:R-:W-:-:S05]  /*3290*/  LEA.HI.X R3, R0, UR5, R3, 0x2, P0 ;  /* 0x0000000500037c11 */ /* 0x000fca00080f1403 */
[----:B------:R-:W-:Y:S01]  /*32a0*/  STG.E desc[UR8][R2.64], R4 ;  /* 0x0000000402007986 */ /* 0x000fe2000c101908 */
[----:B------:R-:W-:Y:S05]  /*32b0*/  EXIT ;  /* 0x000000000000794d */ /* 0x000fea0003800000 */
.L_x_14:
[----:B------:R-:W-:-:S00]  /*32c0*/  BRA `(.L_x_14) ;  /* 0xfffffffc00fc7947 */ /* 0x000fc0000383ffff */
[----:B------:R-:W-:-:S00]  /*32d0*/  NOP ;  /* 0x0000000000007918 */ /* 0x000fc00000000000 */
        /* <DEDUP_REMOVED lines=10> */
.L_x_15:


//--------------------- .nv.global.init           --------------------------
	.section	.nv.global.init,"aw",@progbits
	.align	4
.nv.global.init:
	.type		mrg32k3aM1SubSeq,@object
	.size		mrg32k3aM1SubSeq,(mrg32k3aM2SubSeq - mrg32k3aM1SubSeq)
mrg32k3aM1SubSeq:
        /*0000*/ 	.byte	0x0b, 0xcc, 0xee, 0x04, 0x73, 0x29, 0x8b, 0x6f, 0xf6, 0x53, 0x03, 0xf6, 0x23, 0xf6, 0xea, 0xda
        /* <DEDUP_REMOVED lines=125> */
	.type		mrg32k3aM2SubSeq,@object
	.size		mrg32k3aM2SubSeq,(mrg32k3aM1 - mrg32k3aM2SubSeq)
mrg32k3aM2SubSeq:
        /* <DEDUP_REMOVED lines=126> */
	.type		mrg32k3aM1,@object
	.size		mrg32k3aM1,(mrg32k3aM1Seq - mrg32k3aM1)
mrg32k3aM1:
        /* <DEDUP_REMOVED lines=144> */
	.type		mrg32k3aM1Seq,@object
	.size		mrg32k3aM1Seq,(mrg32k3aM2 - mrg32k3aM1Seq)
mrg32k3aM1Seq:
        /* <DEDUP_REMOVED lines=144> */
	.type		mrg32k3aM2,@object
	.size		mrg32k3aM2,(mrg32k3aM2Seq - mrg32k3aM2)
mrg32k3aM2:
        /* <DEDUP_REMOVED lines=144> */
	.type		mrg32k3aM2Seq,@object
	.size		mrg32k3aM2Seq,(precalc_xorwow_matrix - mrg32k3aM2Seq)
mrg32k3aM2Seq:
        /* <DEDUP_REMOVED lines=144> */
	.type		precalc_xorwow_matrix,@object
	.size		precalc_xorwow_matrix,(precalc_xorwow_offset_matrix - precalc_xorwow_matrix)
precalc_xorwow_matrix:
        /* <DEDUP_REMOVED lines=6400> */
	.type		precalc_xorwow_offset_matrix,@object
	.size		precalc_xorwow_offset_matrix,(.L_1 - precalc_xorwow_offset_matrix)
precalc_xorwow_offset_matrix:
        /* <DEDUP_REMOVED lines=6400> */
.L_1:


//--------------------- .nv.shared.reserved.0     --------------------------
	.section	.nv.shared.reserved.0,"aw",@nobits
	.weak		__nv_reservedSMEM_offset_0_alias
	.size		__nv_reservedSMEM_offset_0_alias, 0, 64
	.other		__nv_reservedSMEM_offset_0_alias,@"STO_CUDA_RESERVED_SHARED STV_DEFAULT"
__nv_reservedSMEM_offset_0_alias:
	.zero		0
	.zero		64


//--------------------- .nv.constant0._Z9roll_cudaPiyi --------------------------
	.section	.nv.constant0._Z9roll_cudaPiyi,"a",@progbits
	.sectionflags	@""
	.align	4
.nv.constant0._Z9roll_cudaPiyi:
	.zero		916


//--------------------- SYMBOLS --------------------------

	.type		.nv.reservedSmem.offset0,@object
	.size		.nv.reservedSmem.offset0,0x4
